//
// Generated by NVIDIA NVVM Compiler
//
// Compiler Build ID: CL-36424714
// Cuda compilation tools, release 13.0, V13.0.88
// Based on NVVM 20.0.0
//

.version 9.0
.target sm_100
.address_size 64

	// .globl	_Z14play_all_pairsPK11AgentParamsiimPi
.extern .func free
(
	.param .b64 free_param_0
)
;
.extern .func  (.param .b64 func_retval0) malloc
(
	.param .b64 malloc_param_0
)
;
.const .align 4 .b8 d_payA[16] = {3, 0, 0, 0, 0, 0, 0, 0, 5, 0, 0, 0, 1};
.const .align 4 .b8 d_payB[16] = {3, 0, 0, 0, 5, 0, 0, 0, 0, 0, 0, 0, 1};

.visible .entry _Z14play_all_pairsPK11AgentParamsiimPi(
	.param .u64 .ptr .align 1 _Z14play_all_pairsPK11AgentParamsiimPi_param_0,
	.param .u32 _Z14play_all_pairsPK11AgentParamsiimPi_param_1,
	.param .u32 _Z14play_all_pairsPK11AgentParamsiimPi_param_2,
	.param .u64 _Z14play_all_pairsPK11AgentParamsiimPi_param_3,
	.param .u64 .ptr .align 1 _Z14play_all_pairsPK11AgentParamsiimPi_param_4
)
{
	.reg .pred 	%p<110>;
	.reg .b16 	%rs<5>;
	.reg .b32 	%r<189>;
	.reg .b32 	%f<51>;
	.reg .b64 	%rd<237>;
	.reg .b64 	%fd<8>;

	ld.param.u64 	%rd34, [_Z14play_all_pairsPK11AgentParamsiimPi_param_0];
	ld.param.u32 	%r75, [_Z14play_all_pairsPK11AgentParamsiimPi_param_1];
	ld.param.u32 	%r76, [_Z14play_all_pairsPK11AgentParamsiimPi_param_2];
	ld.param.u64 	%rd35, [_Z14play_all_pairsPK11AgentParamsiimPi_param_3];
	mov.u32 	%r77, %ctaid.x;
	mov.u32 	%r78, %ntid.x;
	mov.u32 	%r79, %tid.x;
	mad.lo.s32 	%r80, %r77, %r78, %r79;
	cvt.u64.u32 	%rd1, %r80;
	add.s32 	%r81, %r75, -1;
	cvt.s64.s32 	%rd2, %r81;
	mul.wide.s32 	%rd37, %r81, %r75;
	shr.u64 	%rd38, %rd37, 63;
	add.s64 	%rd39, %rd37, %rd38;
	shr.s64 	%rd40, %rd39, 1;
	setp.le.s64 	%p9, %rd40, %rd1;
	@%p9 bra 	$L__BB0_112;
	cvt.s64.s32 	%rd42, %r75;
	cvt.u32.u64 	%r83, %rd1;
	cvta.to.global.u64 	%rd43, %rd34;
	mul.lo.s64 	%rd44, %rd42, %rd2;
	shl.b64 	%rd45, %rd44, 2;
	shl.b64 	%rd46, %rd1, 3;
	sub.s64 	%rd47, %rd45, %rd46;
	add.s64 	%rd48, %rd47, -7;
	cvt.rn.f64.s64 	%fd1, %rd48;
	sqrt.rn.f64 	%fd2, %fd1;
	add.s32 	%r84, %r75, -2;
	cvt.rn.f64.s32 	%fd3, %r84;
	add.f64 	%fd4, %fd2, 0dBFF0000000000000;
	mul.f64 	%fd5, %fd4, 0d3FE0000000000000;
	cvt.rmi.f64.f64 	%fd6, %fd5;
	sub.f64 	%fd7, %fd3, %fd6;
	cvt.rzi.s32.f64 	%r1, %fd7;
	cvt.s64.s32 	%rd49, %r1;
	mul.wide.s32 	%rd50, %r75, 2;
	not.b32 	%r85, %r1;
	cvt.s64.s32 	%rd51, %r85;
	add.s64 	%rd52, %rd50, %rd51;
	mul.lo.s64 	%rd53, %rd52, %rd49;
	shr.u64 	%rd54, %rd53, 63;
	add.s64 	%rd55, %rd53, %rd54;
	shr.u64 	%rd56, %rd55, 1;
	cvt.u32.u64 	%r86, %rd56;
	add.s32 	%r87, %r83, %r1;
	sub.s32 	%r88, %r87, %r86;
	add.s32 	%r89, %r88, 1;
	mul.wide.s32 	%rd57, %r1, 16;
	add.s64 	%rd58, %rd43, %rd57;
	ld.global.nc.u32 	%r2, [%rd58];
	ld.global.nc.f32 	%f1, [%rd58+4];
	ld.global.nc.u32 	%r3, [%rd58+8];
	ld.global.nc.f32 	%f2, [%rd58+12];
	cvt.s64.s32 	%rd3, %r89;
	mul.wide.s32 	%rd59, %r89, 16;
	add.s64 	%rd60, %rd43, %rd59;
	ld.global.nc.u32 	%r4, [%rd60];
	ld.global.nc.f32 	%f3, [%rd60+4];
	ld.global.nc.u32 	%r5, [%rd60+8];
	ld.global.nc.f32 	%f4, [%rd60+12];
	setp.ne.s32 	%p10, %r2, 12;
	mov.b32 	%r169, 0;
	mov.f32 	%f49, 0f00000000;
	mov.b64 	%rd229, 0;
	mov.u64 	%rd230, %rd229;
	@%p10 bra 	$L__BB0_9;
	shl.b32 	%r90, %r3, 1;
	mov.b32 	%r91, 1;
	shl.b32 	%r6, %r91, %r90;
	mul.wide.u32 	%rd61, %r6, 8;
	{ // callseq 0, 0
	.param .b64 param0;
	st.param.b64 	[param0], %rd61;
	.param .b64 retval0;
	call.uni (retval0), 
	malloc, 
	(
	param0
	);
	ld.param.b64 	%rd230, [retval0];
	} // callseq 0
	{ // callseq 1, 0
	.param .b64 param0;
	st.param.b64 	[param0], %rd61;
	.param .b64 retval0;
	call.uni (retval0), 
	malloc, 
	(
	param0
	);
	ld.param.b64 	%rd229, [retval0];
	} // callseq 1
	mov.b32 	%r92, 2;
	shl.b32 	%r7, %r92, %r90;
	setp.lt.s32 	%p11, %r7, 1;
	mov.f32 	%f49, %f1;
	mov.u32 	%r169, %r3;
	@%p11 bra 	$L__BB0_9;
	setp.lt.u32 	%p12, %r7, 8;
	mov.b32 	%r167, 0;
	@%p12 bra 	$L__BB0_6;
	and.b32  	%r167, %r7, 715827880;
	shl.b32 	%r94, %r6, 1;
	and.b32  	%r95, %r94, 1073741816;
	neg.s32 	%r166, %r95;
	add.s64 	%rd227, %rd230, 16;
	add.s64 	%rd226, %rd229, 16;
$L__BB0_5:
	.pragma "nounroll";
	mov.b32 	%r96, 0;
	st.u32 	[%rd227+-16], %r96;
	st.u32 	[%rd226+-16], %r96;
	st.u32 	[%rd227+-12], %r96;
	st.u32 	[%rd226+-12], %r96;
	st.u32 	[%rd227+-8], %r96;
	st.u32 	[%rd226+-8], %r96;
	st.u32 	[%rd227+-4], %r96;
	st.u32 	[%rd226+-4], %r96;
	st.u32 	[%rd227], %r96;
	st.u32 	[%rd226], %r96;
	st.u32 	[%rd227+4], %r96;
	st.u32 	[%rd226+4], %r96;
	st.u32 	[%rd227+8], %r96;
	st.u32 	[%rd226+8], %r96;
	st.u32 	[%rd227+12], %r96;
	st.u32 	[%rd226+12], %r96;
	add.s32 	%r166, %r166, 8;
	add.s64 	%rd227, %rd227, 32;
	add.s64 	%rd226, %rd226, 32;
	setp.ne.s32 	%p13, %r166, 0;
	@%p13 bra 	$L__BB0_5;
$L__BB0_6:
	setp.ne.s32 	%p14, %r3, 0;
	mov.f32 	%f49, %f1;
	mov.u32 	%r169, %r3;
	@%p14 bra 	$L__BB0_9;
	mul.wide.u32 	%rd228, %r167, 4;
	cvt.u16.u32 	%rs1, %r6;
	and.b16  	%rs2, %rs1, 1;
	mul.wide.u16 	%r97, %rs2, 2;
	neg.s32 	%r168, %r97;
$L__BB0_8:
	.pragma "nounroll";
	add.s64 	%rd64, %rd230, %rd228;
	mov.b32 	%r169, 0;
	st.u32 	[%rd64], %r169;
	add.s64 	%rd65, %rd229, %rd228;
	st.u32 	[%rd65], %r169;
	add.s64 	%rd228, %rd228, 4;
	add.s32 	%r168, %r168, 1;
	setp.ne.s32 	%p15, %r168, 0;
	mov.f32 	%f49, %f1;
	@%p15 bra 	$L__BB0_8;
$L__BB0_9:
	setp.ne.s32 	%p16, %r4, 12;
	mov.b32 	%r173, 0;
	mov.f32 	%f50, 0f00000000;
	mov.b64 	%rd234, 0;
	mov.u64 	%rd235, %rd234;
	@%p16 bra 	$L__BB0_17;
	shl.b32 	%r100, %r5, 1;
	mov.b32 	%r101, 1;
	shl.b32 	%r17, %r101, %r100;
	mul.wide.u32 	%rd67, %r17, 8;
	{ // callseq 2, 0
	.param .b64 param0;
	st.param.b64 	[param0], %rd67;
	.param .b64 retval0;
	call.uni (retval0), 
	malloc, 
	(
	param0
	);
	ld.param.b64 	%rd235, [retval0];
	} // callseq 2
	{ // callseq 3, 0
	.param .b64 param0;
	st.param.b64 	[param0], %rd67;
	.param .b64 retval0;
	call.uni (retval0), 
	malloc, 
	(
	param0
	);
	ld.param.b64 	%rd234, [retval0];
	} // callseq 3
	mov.b32 	%r102, 2;
	shl.b32 	%r18, %r102, %r100;
	setp.lt.s32 	%p17, %r18, 1;
	mov.f32 	%f50, %f3;
	mov.u32 	%r173, %r5;
	@%p17 bra 	$L__BB0_17;
	setp.lt.u32 	%p18, %r18, 8;
	mov.b32 	%r171, 0;
	@%p18 bra 	$L__BB0_14;
	and.b32  	%r171, %r18, 715827880;
	shl.b32 	%r104, %r17, 1;
	and.b32  	%r105, %r104, 1073741816;
	neg.s32 	%r170, %r105;
	add.s64 	%rd232, %rd235, 16;
	add.s64 	%rd231, %rd234, 16;
$L__BB0_13:
	.pragma "nounroll";
	mov.b32 	%r106, 0;
	st.u32 	[%rd232+-16], %r106;
	st.u32 	[%rd231+-16], %r106;
	st.u32 	[%rd232+-12], %r106;
	st.u32 	[%rd231+-12], %r106;
	st.u32 	[%rd232+-8], %r106;
	st.u32 	[%rd231+-8], %r106;
	st.u32 	[%rd232+-4], %r106;
	st.u32 	[%rd231+-4], %r106;
	st.u32 	[%rd232], %r106;
	st.u32 	[%rd231], %r106;
	st.u32 	[%rd232+4], %r106;
	st.u32 	[%rd231+4], %r106;
	st.u32 	[%rd232+8], %r106;
	st.u32 	[%rd231+8], %r106;
	st.u32 	[%rd232+12], %r106;
	st.u32 	[%rd231+12], %r106;
	add.s32 	%r170, %r170, 8;
	add.s64 	%rd232, %rd232, 32;
	add.s64 	%rd231, %rd231, 32;
	setp.ne.s32 	%p19, %r170, 0;
	@%p19 bra 	$L__BB0_13;
$L__BB0_14:
	setp.ne.s32 	%p20, %r5, 0;
	mov.f32 	%f50, %f3;
	mov.u32 	%r173, %r5;
	@%p20 bra 	$L__BB0_17;
	mul.wide.u32 	%rd233, %r171, 4;
	cvt.u16.u32 	%rs3, %r17;
	and.b16  	%rs4, %rs3, 1;
	mul.wide.u16 	%r107, %rs4, 2;
	neg.s32 	%r172, %r107;
$L__BB0_16:
	.pragma "nounroll";
	add.s64 	%rd70, %rd235, %rd233;
	mov.b32 	%r173, 0;
	st.u32 	[%rd70], %r173;
	add.s64 	%rd71, %rd234, %rd233;
	st.u32 	[%rd71], %r173;
	add.s64 	%rd233, %rd233, 4;
	add.s32 	%r172, %r172, 1;
	setp.ne.s32 	%p21, %r172, 0;
	mov.f32 	%f50, %f3;
	@%p21 bra 	$L__BB0_16;
$L__BB0_17:
	setp.lt.s32 	%p22, %r76, 1;
	mov.b32 	%r187, 0;
	mov.u32 	%r188, %r187;
	@%p22 bra 	$L__BB0_102;
	neg.s32 	%r174, %r76;
	mov.b32 	%r184, -1;
	mov.b32 	%r188, 0;
	mov.b64 	%rd236, 0;
	mul.lo.s64 	%rd103, %rd49, -3372029247567499371;
	mul.lo.s64 	%rd104, %rd3, -6752110988234923001;
	xor.b64  	%rd105, %rd103, %rd104;
	mov.u32 	%r187, %r188;
	mov.u32 	%r183, %r184;
	mov.u32 	%r179, %r188;
	mov.u32 	%r180, %r188;
	mov.u32 	%r181, %r188;
	mov.u32 	%r182, %r188;
$L__BB0_19:
	.pragma "nounroll";
	mov.u32 	%r33, %r183;
	setp.gt.s32 	%p23, %r2, 6;
	@%p23 bra 	$L__BB0_33;
	setp.gt.s32 	%p31, %r2, 3;
	@%p31 bra 	$L__BB0_28;
	setp.eq.s32 	%p35, %r2, 1;
	mov.u32 	%r183, %r2;
	@%p35 bra 	$L__BB0_57;
	setp.eq.s32 	%p36, %r2, 2;
	@%p36 bra 	$L__BB0_43;
	setp.eq.s32 	%p37, %r2, 3;
	@%p37 bra 	$L__BB0_24;
	bra.uni 	$L__BB0_42;
$L__BB0_24:
	mov.b32 	%r116, 0;
	setp.eq.s32 	%p50, %r184, -1;
	mov.u32 	%r183, %r116;
	@%p50 bra 	$L__BB0_57;
	setp.ne.s32 	%p51, %r184, 1;
	mov.u32 	%r183, %r184;
	@%p51 bra 	$L__BB0_57;
	xor.b64  	%rd101, %rd35, %rd236;
	xor.b64  	%rd106, %rd101, %rd105;
	add.s64 	%rd107, %rd106, -7046029254386353131;
	shr.u64 	%rd108, %rd107, 30;
	xor.b64  	%rd109, %rd108, %rd107;
	mul.lo.s64 	%rd110, %rd109, -4658895280553007687;
	shr.u64 	%rd111, %rd110, 27;
	xor.b64  	%rd112, %rd111, %rd110;
	mul.lo.s64 	%rd113, %rd112, -7723592293110705685;
	shr.u64 	%rd114, %rd113, 40;
	cvt.rn.f32.u64 	%f13, %rd114;
	mul.f32 	%f14, %f13, 0f33800000;
	setp.lt.f32 	%p52, %f14, %f2;
	mov.u32 	%r183, %r116;
	@%p52 bra 	$L__BB0_57;
	mov.u32 	%r183, %r184;
	bra.uni 	$L__BB0_57;
$L__BB0_28:
	setp.eq.s32 	%p32, %r2, 4;
	@%p32 bra 	$L__BB0_44;
	setp.eq.s32 	%p33, %r2, 5;
	@%p33 bra 	$L__BB0_45;
	setp.eq.s32 	%p34, %r2, 6;
	@%p34 bra 	$L__BB0_31;
	bra.uni 	$L__BB0_42;
$L__BB0_31:
	setp.ne.s32 	%p45, %r33, %r184;
	@%p45 bra 	$L__BB0_46;
	setp.eq.s32 	%p47, %r184, -1;
	selp.b32 	%r183, 0, %r184, %p47;
	bra.uni 	$L__BB0_57;
$L__BB0_33:
	setp.gt.s32 	%p24, %r2, 9;
	@%p24 bra 	$L__BB0_39;
	setp.eq.s32 	%p28, %r2, 7;
	@%p28 bra 	$L__BB0_47;
	setp.eq.s32 	%p29, %r2, 8;
	@%p29 bra 	$L__BB0_48;
	setp.eq.s32 	%p30, %r2, 9;
	@%p30 bra 	$L__BB0_37;
	bra.uni 	$L__BB0_42;
$L__BB0_37:
	setp.eq.s32 	%p40, %r181, 0;
	mov.b32 	%r183, 1;
	@%p40 bra 	$L__BB0_57;
	setp.eq.s32 	%p41, %r184, -1;
	selp.b32 	%r183, 0, %r184, %p41;
	bra.uni 	$L__BB0_57;
$L__BB0_39:
	setp.eq.s32 	%p25, %r2, 10;
	@%p25 bra 	$L__BB0_50;
	setp.eq.s32 	%p26, %r2, 11;
	@%p26 bra 	$L__BB0_51;
	setp.eq.s32 	%p27, %r2, 12;
	@%p27 bra 	$L__BB0_52;
$L__BB0_42:
	mov.b32 	%r183, 0;
	bra.uni 	$L__BB0_57;
$L__BB0_43:
	setp.eq.s32 	%p53, %r184, -1;
	selp.b32 	%r183, 0, %r184, %p53;
	bra.uni 	$L__BB0_57;
$L__BB0_44:
	setp.ne.s32 	%p49, %r181, 0;
	selp.u32 	%r183, 1, 0, %p49;
	bra.uni 	$L__BB0_57;
$L__BB0_45:
	xor.b64  	%rd87, %rd35, %rd236;
	cvt.s64.s32 	%rd88, %r1;
	mul.lo.s64 	%rd89, %rd88, -3372029247567499371;
	mul.lo.s64 	%rd90, %rd3, -6752110988234923001;
	xor.b64  	%rd91, %rd89, %rd90;
	xor.b64  	%rd92, %rd87, %rd91;
	add.s64 	%rd93, %rd92, -7046029254386353131;
	shr.u64 	%rd94, %rd93, 30;
	xor.b64  	%rd95, %rd94, %rd93;
	mul.lo.s64 	%rd96, %rd95, -4658895280553007687;
	shr.u64 	%rd97, %rd96, 27;
	xor.b64  	%rd98, %rd97, %rd96;
	mul.lo.s64 	%rd99, %rd98, -7723592293110705685;
	shr.u64 	%rd100, %rd99, 40;
	cvt.rn.f32.u64 	%f11, %rd100;
	mul.f32 	%f12, %f11, 0f33800000;
	setp.geu.f32 	%p48, %f12, 0f3F000000;
	selp.u32 	%r183, 1, 0, %p48;
	bra.uni 	$L__BB0_57;
$L__BB0_46:
	setp.eq.s32 	%p46, %r33, -1;
	sub.s32 	%r115, 1, %r33;
	selp.b32 	%r183, 1, %r115, %p46;
	bra.uni 	$L__BB0_57;
$L__BB0_47:
	setp.eq.s32 	%p44, %r33, -1;
	sub.s32 	%r114, 1, %r33;
	selp.b32 	%r183, 0, %r114, %p44;
	bra.uni 	$L__BB0_57;
$L__BB0_48:
	xor.b64  	%rd73, %rd35, %rd236;
	cvt.s64.s32 	%rd74, %r1;
	mul.lo.s64 	%rd75, %rd74, -3372029247567499371;
	mul.lo.s64 	%rd76, %rd3, -6752110988234923001;
	xor.b64  	%rd77, %rd75, %rd76;
	xor.b64  	%rd78, %rd73, %rd77;
	add.s64 	%rd79, %rd78, -7046029254386353131;
	shr.u64 	%rd80, %rd79, 30;
	xor.b64  	%rd81, %rd80, %rd79;
	mul.lo.s64 	%rd82, %rd81, -4658895280553007687;
	shr.u64 	%rd83, %rd82, 27;
	xor.b64  	%rd84, %rd83, %rd82;
	mul.lo.s64 	%rd85, %rd84, -7723592293110705685;
	shr.u64 	%rd86, %rd85, 40;
	cvt.rn.f32.u64 	%f9, %rd86;
	mul.f32 	%f10, %f9, 0f33800000;
	setp.lt.f32 	%p42, %f10, 0f3DCCCCCD;
	mov.b32 	%r183, 1;
	@%p42 bra 	$L__BB0_57;
	setp.eq.s32 	%p43, %r184, -1;
	selp.b32 	%r183, 0, %r184, %p43;
	bra.uni 	$L__BB0_57;
$L__BB0_50:
	setp.eq.s32 	%p39, %r33, -1;
	selp.b32 	%r183, 0, %r33, %p39;
	bra.uni 	$L__BB0_57;
$L__BB0_51:
	setp.eq.s32 	%p38, %r184, -1;
	selp.b32 	%r183, 1, %r184, %p38;
	bra.uni 	$L__BB0_57;
$L__BB0_52:
	setp.gt.s32 	%p54, %r169, 0;
	@%p54 bra 	$L__BB0_54;
	ld.f32 	%f21, [%rd229];
	ld.f32 	%f22, [%rd229+4];
	setp.ltu.f32 	%p1, %f21, %f22;
	selp.u32 	%r183, 1, 0, %p1;
	bra.uni 	$L__BB0_57;
$L__BB0_54:
	xor.b64  	%rd115, %rd35, %rd236;
	cvt.s64.s32 	%rd116, %r1;
	mul.lo.s64 	%rd117, %rd116, -3372029247567499371;
	mul.lo.s64 	%rd118, %rd3, -6752110988234923001;
	xor.b64  	%rd119, %rd117, %rd118;
	xor.b64  	%rd31, %rd115, %rd119;
	add.s64 	%rd120, %rd31, -7046029254386353131;
	shr.u64 	%rd121, %rd120, 30;
	xor.b64  	%rd122, %rd121, %rd120;
	mul.lo.s64 	%rd123, %rd122, -4658895280553007687;
	shr.u64 	%rd124, %rd123, 27;
	xor.b64  	%rd125, %rd124, %rd123;
	mul.lo.s64 	%rd126, %rd125, -7723592293110705685;
	shr.u64 	%rd127, %rd126, 40;
	cvt.rn.f32.u64 	%f15, %rd127;
	mul.f32 	%f16, %f15, 0f33800000;
	setp.geu.f32 	%p55, %f16, %f49;
	@%p55 bra 	$L__BB0_56;
	xor.b64  	%rd130, %rd31, -8834553413625063778;
	add.s64 	%rd131, %rd130, -7046029254386353131;
	shr.u64 	%rd132, %rd131, 30;
	xor.b64  	%rd133, %rd132, %rd131;
	mul.lo.s64 	%rd134, %rd133, -4658895280553007687;
	shr.u64 	%rd135, %rd134, 27;
	xor.b64  	%rd136, %rd135, %rd134;
	mul.lo.s64 	%rd137, %rd136, -7723592293110705685;
	shr.u64 	%rd138, %rd137, 40;
	cvt.rn.f32.u64 	%f19, %rd138;
	mul.f32 	%f20, %f19, 0f33800000;
	setp.geu.f32 	%p2, %f20, 0f3F000000;
	selp.u32 	%r183, 1, 0, %p2;
	bra.uni 	$L__BB0_57;
$L__BB0_56:
	shl.b32 	%r118, %r182, 1;
	mul.wide.u32 	%rd128, %r118, 4;
	add.s64 	%rd129, %rd229, %rd128;
	ld.f32 	%f17, [%rd129];
	ld.f32 	%f18, [%rd129+4];
	setp.ltu.f32 	%p3, %f17, %f18;
	selp.u32 	%r183, 1, 0, %p3;
$L__BB0_57:
	setp.gt.s32 	%p56, %r4, 6;
	@%p56 bra 	$L__BB0_71;
	setp.gt.s32 	%p64, %r4, 3;
	@%p64 bra 	$L__BB0_66;
	setp.eq.s32 	%p68, %r4, 1;
	mov.u32 	%r184, %r4;
	@%p68 bra 	$L__BB0_95;
	setp.eq.s32 	%p69, %r4, 2;
	@%p69 bra 	$L__BB0_81;
	setp.eq.s32 	%p70, %r4, 3;
	@%p70 bra 	$L__BB0_62;
	bra.uni 	$L__BB0_80;
$L__BB0_62:
	mov.b32 	%r124, 0;
	setp.eq.s32 	%p83, %r33, -1;
	mov.u32 	%r184, %r124;
	@%p83 bra 	$L__BB0_95;
	setp.ne.s32 	%p84, %r33, 1;
	mov.u32 	%r184, %r33;
	@%p84 bra 	$L__BB0_95;
	xor.b64  	%rd169, %rd35, %rd236;
	cvt.s64.s32 	%rd170, %r1;
	mul.lo.s64 	%rd171, %rd170, -3372029247567499371;
	mul.lo.s64 	%rd172, %rd3, -6752110988234923001;
	xor.b64  	%rd173, %rd171, %rd172;
	xor.b64  	%rd174, %rd169, %rd173;
	xor.b64  	%rd175, %rd174, -4417276706812531889;
	add.s64 	%rd176, %rd175, -7046029254386353131;
	shr.u64 	%rd177, %rd176, 30;
	xor.b64  	%rd178, %rd177, %rd176;
	mul.lo.s64 	%rd179, %rd178, -4658895280553007687;
	shr.u64 	%rd180, %rd179, 27;
	xor.b64  	%rd181, %rd180, %rd179;
	mul.lo.s64 	%rd182, %rd181, -7723592293110705685;
	shr.u64 	%rd183, %rd182, 40;
	cvt.rn.f32.u64 	%f27, %rd183;
	mul.f32 	%f28, %f27, 0f33800000;
	setp.lt.f32 	%p85, %f28, %f4;
	mov.u32 	%r184, %r124;
	@%p85 bra 	$L__BB0_95;
	mov.u32 	%r184, %r33;
	bra.uni 	$L__BB0_95;
$L__BB0_66:
	setp.eq.s32 	%p65, %r4, 4;
	@%p65 bra 	$L__BB0_82;
	setp.eq.s32 	%p66, %r4, 5;
	@%p66 bra 	$L__BB0_83;
	setp.eq.s32 	%p67, %r4, 6;
	@%p67 bra 	$L__BB0_69;
	bra.uni 	$L__BB0_80;
$L__BB0_69:
	setp.ne.s32 	%p78, %r184, %r33;
	@%p78 bra 	$L__BB0_84;
	setp.eq.s32 	%p80, %r184, -1;
	selp.b32 	%r184, 0, %r184, %p80;
	bra.uni 	$L__BB0_95;
$L__BB0_71:
	setp.gt.s32 	%p57, %r4, 9;
	@%p57 bra 	$L__BB0_77;
	setp.eq.s32 	%p61, %r4, 7;
	@%p61 bra 	$L__BB0_85;
	setp.eq.s32 	%p62, %r4, 8;
	@%p62 bra 	$L__BB0_86;
	setp.eq.s32 	%p63, %r4, 9;
	@%p63 bra 	$L__BB0_75;
	bra.uni 	$L__BB0_80;
$L__BB0_75:
	setp.eq.s32 	%p73, %r179, 0;
	mov.b32 	%r184, 1;
	@%p73 bra 	$L__BB0_95;
	setp.eq.s32 	%p74, %r33, -1;
	selp.b32 	%r184, 0, %r33, %p74;
	bra.uni 	$L__BB0_95;
$L__BB0_77:
	setp.eq.s32 	%p58, %r4, 10;
	@%p58 bra 	$L__BB0_88;
	setp.eq.s32 	%p59, %r4, 11;
	@%p59 bra 	$L__BB0_89;
	setp.eq.s32 	%p60, %r4, 12;
	@%p60 bra 	$L__BB0_90;
$L__BB0_80:
	mov.b32 	%r184, 0;
	bra.uni 	$L__BB0_95;
$L__BB0_81:
	setp.eq.s32 	%p86, %r33, -1;
	selp.b32 	%r184, 0, %r33, %p86;
	bra.uni 	$L__BB0_95;
$L__BB0_82:
	setp.ne.s32 	%p82, %r179, 0;
	selp.u32 	%r184, 1, 0, %p82;
	bra.uni 	$L__BB0_95;
$L__BB0_83:
	xor.b64  	%rd154, %rd35, %rd236;
	cvt.s64.s32 	%rd155, %r1;
	mul.lo.s64 	%rd156, %rd155, -3372029247567499371;
	mul.lo.s64 	%rd157, %rd3, -6752110988234923001;
	xor.b64  	%rd158, %rd156, %rd157;
	xor.b64  	%rd159, %rd154, %rd158;
	xor.b64  	%rd160, %rd159, -4417276706812531889;
	add.s64 	%rd161, %rd160, -7046029254386353131;
	shr.u64 	%rd162, %rd161, 30;
	xor.b64  	%rd163, %rd162, %rd161;
	mul.lo.s64 	%rd164, %rd163, -4658895280553007687;
	shr.u64 	%rd165, %rd164, 27;
	xor.b64  	%rd166, %rd165, %rd164;
	mul.lo.s64 	%rd167, %rd166, -7723592293110705685;
	shr.u64 	%rd168, %rd167, 40;
	cvt.rn.f32.u64 	%f25, %rd168;
	mul.f32 	%f26, %f25, 0f33800000;
	setp.geu.f32 	%p81, %f26, 0f3F000000;
	selp.u32 	%r184, 1, 0, %p81;
	bra.uni 	$L__BB0_95;
$L__BB0_84:
	setp.eq.s32 	%p79, %r184, -1;
	sub.s32 	%r123, 1, %r184;
	selp.b32 	%r184, 1, %r123, %p79;
	bra.uni 	$L__BB0_95;
$L__BB0_85:
	setp.eq.s32 	%p77, %r184, -1;
	sub.s32 	%r122, 1, %r184;
	selp.b32 	%r184, 0, %r122, %p77;
	bra.uni 	$L__BB0_95;
$L__BB0_86:
	xor.b64  	%rd139, %rd35, %rd236;
	cvt.s64.s32 	%rd140, %r1;
	mul.lo.s64 	%rd141, %rd140, -3372029247567499371;
	mul.lo.s64 	%rd142, %rd3, -6752110988234923001;
	xor.b64  	%rd143, %rd141, %rd142;
	xor.b64  	%rd144, %rd139, %rd143;
	xor.b64  	%rd145, %rd144, -4417276706812531889;
	add.s64 	%rd146, %rd145, -7046029254386353131;
	shr.u64 	%rd147, %rd146, 30;
	xor.b64  	%rd148, %rd147, %rd146;
	mul.lo.s64 	%rd149, %rd148, -4658895280553007687;
	shr.u64 	%rd150, %rd149, 27;
	xor.b64  	%rd151, %rd150, %rd149;
	mul.lo.s64 	%rd152, %rd151, -7723592293110705685;
	shr.u64 	%rd153, %rd152, 40;
	cvt.rn.f32.u64 	%f23, %rd153;
	mul.f32 	%f24, %f23, 0f33800000;
	setp.lt.f32 	%p75, %f24, 0f3DCCCCCD;
	mov.b32 	%r184, 1;
	@%p75 bra 	$L__BB0_95;
	setp.eq.s32 	%p76, %r33, -1;
	selp.b32 	%r184, 0, %r33, %p76;
	bra.uni 	$L__BB0_95;
$L__BB0_88:
	setp.eq.s32 	%p72, %r184, -1;
	selp.b32 	%r184, 0, %r184, %p72;
	bra.uni 	$L__BB0_95;
$L__BB0_89:
	setp.eq.s32 	%p71, %r33, -1;
	selp.b32 	%r184, 1, %r33, %p71;
	bra.uni 	$L__BB0_95;
$L__BB0_90:
	setp.gt.s32 	%p87, %r173, 0;
	@%p87 bra 	$L__BB0_92;
	ld.f32 	%f35, [%rd234];
	ld.f32 	%f36, [%rd234+4];
	setp.ltu.f32 	%p5, %f35, %f36;
	selp.u32 	%r184, 1, 0, %p5;
	bra.uni 	$L__BB0_95;
$L__BB0_92:
	xor.b64  	%rd184, %rd35, %rd236;
	cvt.s64.s32 	%rd185, %r1;
	mul.lo.s64 	%rd186, %rd185, -3372029247567499371;
	mul.lo.s64 	%rd187, %rd3, -6752110988234923001;
	xor.b64  	%rd188, %rd186, %rd187;
	xor.b64  	%rd32, %rd184, %rd188;
	xor.b64  	%rd189, %rd32, -4417276706812531889;
	add.s64 	%rd190, %rd189, -7046029254386353131;
	shr.u64 	%rd191, %rd190, 30;
	xor.b64  	%rd192, %rd191, %rd190;
	mul.lo.s64 	%rd193, %rd192, -4658895280553007687;
	shr.u64 	%rd194, %rd193, 27;
	xor.b64  	%rd195, %rd194, %rd193;
	mul.lo.s64 	%rd196, %rd195, -7723592293110705685;
	shr.u64 	%rd197, %rd196, 40;
	cvt.rn.f32.u64 	%f29, %rd197;
	mul.f32 	%f30, %f29, 0f33800000;
	setp.geu.f32 	%p88, %f30, %f50;
	@%p88 bra 	$L__BB0_94;
	xor.b64  	%rd200, %rd32, 5194913953271955949;
	add.s64 	%rd201, %rd200, -7046029254386353131;
	shr.u64 	%rd202, %rd201, 30;
	xor.b64  	%rd203, %rd202, %rd201;
	mul.lo.s64 	%rd204, %rd203, -4658895280553007687;
	shr.u64 	%rd205, %rd204, 27;
	xor.b64  	%rd206, %rd205, %rd204;
	mul.lo.s64 	%rd207, %rd206, -7723592293110705685;
	shr.u64 	%rd208, %rd207, 40;
	cvt.rn.f32.u64 	%f33, %rd208;
	mul.f32 	%f34, %f33, 0f33800000;
	setp.geu.f32 	%p6, %f34, 0f3F000000;
	selp.u32 	%r184, 1, 0, %p6;
	bra.uni 	$L__BB0_95;
$L__BB0_94:
	shl.b32 	%r126, %r180, 1;
	mul.wide.u32 	%rd198, %r126, 4;
	add.s64 	%rd199, %rd234, %rd198;
	ld.f32 	%f31, [%rd199];
	ld.f32 	%f32, [%rd199+4];
	setp.ltu.f32 	%p7, %f31, %f32;
	selp.u32 	%r184, 1, 0, %p7;
$L__BB0_95:
	setp.ne.s32 	%p89, %r2, 12;
	shl.b32 	%r128, %r183, 1;
	or.b32  	%r129, %r184, %r128;
	mul.wide.s32 	%rd209, %r129, 4;
	mov.u64 	%rd210, d_payA;
	add.s64 	%rd211, %rd210, %rd209;
	ld.const.u32 	%r62, [%rd211];
	mov.u64 	%rd212, d_payB;
	add.s64 	%rd213, %rd212, %rd209;
	ld.const.u32 	%r63, [%rd213];
	add.s32 	%r187, %r62, %r187;
	add.s32 	%r188, %r63, %r188;
	@%p89 bra 	$L__BB0_98;
	setp.lt.s32 	%p90, %r169, 1;
	setp.eq.s32 	%p91, %r169, 0;
	shl.b32 	%r130, %r182, 1;
	selp.b32 	%r131, 0, %r130, %p91;
	add.s32 	%r132, %r183, %r131;
	mul.wide.s32 	%rd214, %r132, 4;
	add.s64 	%rd215, %rd230, %rd214;
	ld.u32 	%r133, [%rd215];
	add.s32 	%r134, %r133, 1;
	st.u32 	[%rd215], %r134;
	add.s64 	%rd216, %rd229, %rd214;
	ld.f32 	%f37, [%rd216];
	cvt.rn.f32.s32 	%f38, %r62;
	sub.f32 	%f39, %f38, %f37;
	cvt.rn.f32.s32 	%f40, %r134;
	div.rn.f32 	%f41, %f39, %f40;
	add.f32 	%f42, %f37, %f41;
	st.f32 	[%rd216], %f42;
	@%p90 bra 	$L__BB0_98;
	shl.b32 	%r135, %r182, 2;
	shl.b32 	%r136, %r183, 1;
	or.b32  	%r137, %r136, %r135;
	or.b32  	%r138, %r137, %r184;
	shl.b32 	%r139, %r169, 1;
	mov.b32 	%r140, -1;
	shl.b32 	%r141, %r140, %r139;
	not.b32 	%r142, %r141;
	and.b32  	%r182, %r138, %r142;
$L__BB0_98:
	setp.ne.s32 	%p92, %r4, 12;
	@%p92 bra 	$L__BB0_101;
	setp.lt.s32 	%p93, %r173, 1;
	setp.eq.s32 	%p94, %r173, 0;
	shl.b32 	%r143, %r180, 1;
	selp.b32 	%r144, 0, %r143, %p94;
	add.s32 	%r145, %r184, %r144;
	mul.wide.s32 	%rd217, %r145, 4;
	add.s64 	%rd218, %rd235, %rd217;
	ld.u32 	%r146, [%rd218];
	add.s32 	%r147, %r146, 1;
	st.u32 	[%rd218], %r147;
	add.s64 	%rd219, %rd234, %rd217;
	ld.f32 	%f43, [%rd219];
	cvt.rn.f32.s32 	%f44, %r63;
	sub.f32 	%f45, %f44, %f43;
	cvt.rn.f32.s32 	%f46, %r147;
	div.rn.f32 	%f47, %f45, %f46;
	add.f32 	%f48, %f43, %f47;
	st.f32 	[%rd219], %f48;
	@%p93 bra 	$L__BB0_101;
	shl.b32 	%r148, %r180, 2;
	shl.b32 	%r149, %r184, 1;
	or.b32  	%r150, %r148, %r149;
	or.b32  	%r151, %r150, %r183;
	shl.b32 	%r152, %r173, 1;
	mov.b32 	%r153, -1;
	shl.b32 	%r154, %r153, %r152;
	not.b32 	%r155, %r154;
	and.b32  	%r180, %r151, %r155;
$L__BB0_101:
	setp.eq.s32 	%p95, %r184, 1;
	selp.u32 	%r156, 1, 0, %p95;
	add.s32 	%r181, %r181, %r156;
	setp.eq.s32 	%p96, %r183, 1;
	selp.u32 	%r157, 1, 0, %p96;
	add.s32 	%r179, %r179, %r157;
	add.s64 	%rd236, %rd236, -7046029254386353131;
	add.s32 	%r174, %r174, 1;
	setp.ne.s32 	%p97, %r174, 0;
	@%p97 bra 	$L__BB0_19;
$L__BB0_102:
	ld.param.u64 	%rd225, [_Z14play_all_pairsPK11AgentParamsiimPi_param_4];
	cvta.to.global.u64 	%rd220, %rd225;
	setp.ne.s32 	%p98, %r2, 12;
	mul.wide.s32 	%rd221, %r1, 4;
	add.s64 	%rd222, %rd220, %rd221;
	atom.global.add.u32 	%r158, [%rd222], %r187;
	shl.b64 	%rd223, %rd3, 2;
	add.s64 	%rd224, %rd220, %rd223;
	atom.global.add.u32 	%r159, [%rd224], %r188;
	@%p98 bra 	$L__BB0_107;
	setp.eq.s64 	%p99, %rd230, 0;
	@%p99 bra 	$L__BB0_105;
	{ // callseq 4, 0
	.param .b64 param0;
	st.param.b64 	[param0], %rd230;
	call.uni 
	free, 
	(
	param0
	);
	} // callseq 4
$L__BB0_105:
	setp.eq.s64 	%p100, %rd229, 0;
	@%p100 bra 	$L__BB0_107;
	{ // callseq 5, 0
	.param .b64 param0;
	st.param.b64 	[param0], %rd229;
	call.uni 
	free, 
	(
	param0
	);
	} // callseq 5
$L__BB0_107:
	setp.ne.s32 	%p101, %r4, 12;
	@%p101 bra 	$L__BB0_112;
	setp.eq.s64 	%p102, %rd235, 0;
	@%p102 bra 	$L__BB0_110;
	{ // callseq 6, 0
	.param .b64 param0;
	st.param.b64 	[param0], %rd235;
	call.uni 
	free, 
	(
	param0
	);
	} // callseq 6
$L__BB0_110:
	setp.eq.s64 	%p103, %rd234, 0;
	@%p103 bra 	$L__BB0_112;
	{ // callseq 7, 0
	.param .b64 param0;
	st.param.b64 	[param0], %rd234;
	call.uni 
	free, 
	(
	param0
	);
	} // callseq 7
$L__BB0_112:
	ret;

}


// ===== COMPILED SASS (sm_100) =====

	.target	sm_100

	.elftype	@"ET_EXEC"


//--------------------- .note.nv.tkinfo           --------------------------
	.section	.note.nv.tkinfo,"",@"SHT_NOTE"
	.sectionflags	@"SHF_NOTE_NV_TKINFO"
	.tkinfo
        /*0018*/ 	.word	0x00000002
        /*0030*/ 	.string	""
        /*0030*/ 	.string	"ptxas"
        /*0030*/ 	.string	"Cuda compilation tools, release 13.0, V13.0.88"
        /*0030*/ 	.string	"Build cuda_13.0.r13.0/compiler.36424714_0"
        /*0030*/ 	.string	"-arch sm_100 -m 64 "



//--------------------- .note.nv.cuinfo           --------------------------
	.section	.note.nv.cuinfo,"",@"SHT_NOTE"
	.sectionflags	@"SHF_NOTE_NV_CUINFO"
        /*0018*/ 	.short	0x0002
        /*001a*/ 	.short	0x0064
        /*001c*/ 	.short	0x0082
	.zero		2


//--------------------- .nv.info                  --------------------------
	.section	.nv.info,"",@"SHT_CUDA_INFO"
	.align	4


	//----- nvinfo : EIATTR_REGCOUNT
	.align		4
        /*0000*/ 	.byte	0x04, 0x2f
        /*0002*/ 	.short	(.L_3 - .L_2)
	.align		4
.L_2:
        /*0004*/ 	.word	index@(_Z14play_all_pairsPK11AgentParamsiimPi)
        /*0008*/ 	.word	0x00000030


	//----- nvinfo : EIATTR_FRAME_SIZE
	.align		4
.L_3:
        /*000c*/ 	.byte	0x04, 0x11
        /*000e*/ 	.short	(.L_5 - .L_4)
	.align		4
.L_4:
        /*0010*/ 	.word	index@($__internal_1_$__cuda_sm3x_div_rn_noftz_f32_slowpath)
        /*0014*/ 	.word	0x00000000


	//----- nvinfo : EIATTR_FRAME_SIZE
	.align		4
.L_5:
        /*0018*/ 	.byte	0x04, 0x11
        /*001a*/ 	.short	(.L_7 - .L_6)
	.align		4
.L_6:
        /*001c*/ 	.word	index@($__internal_0_$__cuda_sm20_dsqrt_rn_f64_mediumpath_v1)
        /*0020*/ 	.word	0x00000000


	//----- nvinfo : EIATTR_FRAME_SIZE
	.align		4
.L_7:
        /*0024*/ 	.byte	0x04, 0x11
        /*0026*/ 	.short	(.L_9 - .L_8)
	.align		4
.L_8:
        /*0028*/ 	.word	index@(_Z14play_all_pairsPK11AgentParamsiimPi)
        /*002c*/ 	.word	0x00000000


	//----- nvinfo : EIATTR_MIN_STACK_SIZE
	.align		4
.L_9:
        /*0030*/ 	.byte	0x04, 0x12
        /*0032*/ 	.short	(.L_11 - .L_10)
	.align		4
.L_10:
        /*0034*/ 	.word	index@(_Z14play_all_pairsPK11AgentParamsiimPi)
        /*0038*/ 	.word	0x00000000
.L_11:


//--------------------- .nv.compat                --------------------------
	.section	.nv.compat,"",@"SHT_CUDA_COMPAT_INFO"
	.align	4
        /*0000*/ 	.byte	0x02, 0x09, 0x00, 0x00, 0x02, 0x02, 0x01, 0x00, 0x02, 0x05, 0x05, 0x00, 0x03, 0x07, 0x01, 0x01
        /*0010*/ 	.byte	0x02, 0x03, 0x00, 0x00, 0x02, 0x06, 0x01, 0x00, 0x04, 0x0b, 0x08, 0x00, 0x01, 0x00, 0x00, 0x00
        /*0020*/ 	.byte	0x00, 0x00, 0x00, 0x00


//--------------------- .nv.info._Z14play_all_pairsPK11AgentParamsiimPi --------------------------
	.section	.nv.info._Z14play_all_pairsPK11AgentParamsiimPi,"",@"SHT_CUDA_INFO"
	.sectionflags	@""
	.align	4


	//----- nvinfo : EIATTR_CUDA_API_VERSION
	.align		4
        /*0000*/ 	.byte	0x04, 0x37
        /*0002*/ 	.short	(.L_13 - .L_12)
.L_12:
        /*0004*/ 	.word	0x00000082


	//----- nvinfo : EIATTR_KPARAM_INFO
	.align		4
.L_13:
        /*0008*/ 	.byte	0x04, 0x17
        /*000a*/ 	.short	(.L_15 - .L_14)
.L_14:
        /*000c*/ 	.word	0x00000000
        /*0010*/ 	.short	0x0004
        /*0012*/ 	.short	0x0018
        /*0014*/ 	.byte	0x00, 0xf5, 0x21, 0x00


	//----- nvinfo : EIATTR_KPARAM_INFO
	.align		4
.L_15:
        /*0018*/ 	.byte	0x04, 0x17
        /*001a*/ 	.short	(.L_17 - .L_16)
.L_16:
        /*001c*/ 	.word	0x00000000
        /*0020*/ 	.short	0x0003
        /*0022*/ 	.short	0x0010
        /*0024*/ 	.byte	0x00, 0xf0, 0x21, 0x00


	//----- nvinfo : EIATTR_KPARAM_INFO
	.align		4
.L_17:
        /*0028*/ 	.byte	0x04, 0x17
        /*002a*/ 	.short	(.L_19 - .L_18)
.L_18:
        /*002c*/ 	.word	0x00000000
        /*0030*/ 	.short	0x0002
        /*0032*/ 	.short	0x000c
        /*0034*/ 	.byte	0x00, 0xf0, 0x11, 0x00


	//----- nvinfo : EIATTR_KPARAM_INFO
	.align		4
.L_19:
        /*0038*/ 	.byte	0x04, 0x17
        /*003a*/ 	.short	(.L_21 - .L_20)
.L_20:
        /*003c*/ 	.word	0x00000000
        /*0040*/ 	.short	0x0001
        /*0042*/ 	.short	0x0008
        /*0044*/ 	.byte	0x00, 0xf0, 0x11, 0x00


	//----- nvinfo : EIATTR_KPARAM_INFO
	.align		4
.L_21:
        /*0048*/ 	.byte	0x04, 0x17
        /*004a*/ 	.short	(.L_23 - .L_22)
.L_22:
        /*004c*/ 	.word	0x00000000
        /*0050*/ 	.short	0x0000
        /*0052*/ 	.short	0x0000
        /*0054*/ 	.byte	0x00, 0xf5, 0x21, 0x00


	//----- nvinfo : EIATTR_SPARSE_MMA_MASK
	.align		4
.L_23:
        /*0058*/ 	.byte	0x03, 0x50
        /*005a*/ 	.short	0x0000


	//----- nvinfo : EIATTR_MAXREG_COUNT
	.align		4
        /*005c*/ 	.byte	0x03, 0x1b
        /*005e*/ 	.short	0x00ff


	//----- nvinfo : EIATTR_EXTERNS
	.align		4
        /*0060*/ 	.byte	0x04, 0x0f
        /*0062*/ 	.short	(.L_25 - .L_24)


	//   ....[0]....
	.align		4
.L_24:
        /*0064*/ 	.word	index@(free)


	//   ....[1]....
	.align		4
        /*0068*/ 	.word	index@(malloc)


	//----- nvinfo : EIATTR_MERCURY_ISA_VERSION
	.align		4
.L_25:
        /*006c*/ 	.byte	0x03, 0x5f
        /*006e*/ 	.short	0x0101


	//----- nvinfo : EIATTR_VRC_CTA_INIT_COUNT
	.align		4
        /*0070*/ 	.byte	0x02, 0x4a
	.zero		1
	.zero		1


	//----- nvinfo : EIATTR_SYSCALL_OFFSETS
	.align		4
        /*0074*/ 	.byte	0x04, 0x46
        /*0076*/ 	.short	(.L_27 - .L_26)


	//   ....[0]....
.L_26:
        /*0078*/ 	.word	0x00000640


	//   ....[1]....
        /*007c*/ 	.word	0x000006c0


	//   ....[2]....
        /*0080*/ 	.word	0x00000c20


	//   ....[3]....
        /*0084*/ 	.word	0x00000ca0


	//   ....[4]....
        /*0088*/ 	.word	0x00003c30


	//   ....[5]....
        /*008c*/ 	.word	0x00003cd0


	//   ....[6]....
        /*0090*/ 	.word	0x00003da0


	//   ....[7]....
        /*0094*/ 	.word	0x00003e40


	//----- nvinfo : EIATTR_EXIT_INSTR_OFFSETS
	.align		4
.L_27:
        /*0098*/ 	.byte	0x04, 0x1c
        /*009a*/ 	.short	(.L_29 - .L_28)


	//   ....[0]....
.L_28:
        /*009c*/ 	.word	0x000000e0


	//   ....[1]....
        /*00a0*/ 	.word	0x00003d00


	//   ....[2]....
        /*00a4*/ 	.word	0x00003de0


	//   ....[3]....
        /*00a8*/ 	.word	0x00003e50


	//----- nvinfo : EIATTR_INDIRECT_BRANCH_TARGETS
	.align		4
.L_29:
        /*00ac*/ 	.byte	0x04, 0x34
        /*00ae*/ 	.short	(.L_31 - .L_30)


	//   ....[0]....
.L_30:
        /*00b0*/ 	.word	.L_x_67@srel
        /*00b4*/ 	.short	0x0
        /*00b6*/ 	.short	0x0
        /*00b8*/ 	.word	0x3
        /*00bc*/ 	.word	.L_x_68@srel
        /*00c0*/ 	.word	.L_x_69@srel
        /*00c4*/ 	.word	.L_x_70@srel


	//   ....[1]....
        /*00c8*/ 	.word	.L_x_71@srel
        /*00cc*/ 	.short	0x0
        /*00ce*/ 	.short	0x0
        /*00d0*/ 	.word	0x4
        /*00d4*/ 	.word	.L_x_72@srel
        /*00d8*/ 	.word	.L_x_73@srel
        /*00dc*/ 	.word	.L_x_74@srel
        /*00e0*/ 	.word	.L_x_70@srel


	//   ....[2]....
        /* <DEDUP_REMOVED lines=8> */


	//   ....[3]....
        /* <DEDUP_REMOVED lines=8> */


	//   ....[4]....
        /*011c*/ 	.word	.L_x_86@srel
        /*0120*/ 	.short	0x0
        /*0122*/ 	.short	0x0
        /*0124*/ 	.word	0x3
        /*0128*/ 	.word	.L_x_87@srel
        /*012c*/ 	.word	.L_x_88@srel
        /*0130*/ 	.word	.L_x_89@srel


	//   ....[5]....
        /* <DEDUP_REMOVED lines=8> */


	//   ....[6]....
        /* <DEDUP_REMOVED lines=8> */


	//   ....[7]....
        /* <DEDUP_REMOVED lines=8> */


	//----- nvinfo : EIATTR_CRS_STACK_SIZE
	.align		4
.L_31:
        /*0188*/ 	.byte	0x04, 0x1e
        /*018a*/ 	.short	(.L_33 - .L_32)
.L_32:
        /*018c*/ 	.word	0x00000000


	//----- nvinfo : EIATTR_CBANK_PARAM_SIZE
	.align		4
.L_33:
        /*0190*/ 	.byte	0x03, 0x19
        /*0192*/ 	.short	0x0020


	//----- nvinfo : EIATTR_PARAM_CBANK
	.align		4
        /*0194*/ 	.byte	0x04, 0x0a
        /*0196*/ 	.short	(.L_35 - .L_34)
	.align		4
.L_34:
        /*0198*/ 	.word	index@(.nv.constant0._Z14play_all_pairsPK11AgentParamsiimPi)
        /*019c*/ 	.short	0x0380
        /*019e*/ 	.short	0x0020


	//----- nvinfo : EIATTR_SW_WAR
	.align		4
.L_35:
        /*01a0*/ 	.byte	0x04, 0x36
        /*01a2*/ 	.short	(.L_37 - .L_36)
.L_36:
        /*01a4*/ 	.word	0x00000008
.L_37:


//--------------------- .nv.callgraph             --------------------------
	.section	.nv.callgraph,"",@"SHT_CUDA_CALLGRAPH"
	.align	4
	.sectionentsize	8
	.align		4
        /*0000*/ 	.word	0x00000000
	.align		4
        /*0004*/ 	.word	0xffffffff
	.align		4
        /*0008*/ 	.word	index@(_Z14play_all_pairsPK11AgentParamsiimPi)
	.align		4
        /*000c*/ 	.word	index@(free)
	.align		4
        /*0010*/ 	.word	index@(_Z14play_all_pairsPK11AgentParamsiimPi)
	.align		4
        /*0014*/ 	.word	index@(malloc)
	.align		4
        /*0018*/ 	.word	0x00000000
	.align		4
        /*001c*/ 	.word	0xfffffffe
	.align		4
        /*0020*/ 	.word	0x00000000
	.align		4
        /*0024*/ 	.word	0xfffffffd
	.align		4
        /*0028*/ 	.word	0x00000000
	.align		4
        /*002c*/ 	.word	0xfffffffc


//--------------------- .nv.constant4             --------------------------
	.section	.nv.constant4,"a",@progbits
	.align	8
	.align		8
.nv.constant4:
        /*0000*/ 	.dword	free
	.align		8
        /*0008*/ 	.dword	malloc


//--------------------- .nv.constant3             --------------------------
	.section	.nv.constant3,"a",@progbits
	.align	4
.nv.constant3:
	.type		d_payA,@object
	.size		d_payA,(d_payB - d_payA)
d_payA:
        /*0000*/ 	.byte	0x03, 0x00, 0x00, 0x00, 0x00, 0x00, 0x00, 0x00, 0x05, 0x00, 0x00, 0x00, 0x01, 0x00, 0x00, 0x00
	.type		d_payB,@object
	.size		d_payB,(.L_1 - d_payB)
d_payB:
        /*0010*/ 	.byte	0x03, 0x00, 0x00, 0x00, 0x05, 0x00, 0x00, 0x00, 0x00, 0x00, 0x00, 0x00, 0x01, 0x00, 0x00, 0x00
.L_1:


//--------------------- .nv.constant2._Z14play_all_pairsPK11AgentParamsiimPi --------------------------
	.section	.nv.constant2._Z14play_all_pairsPK11AgentParamsiimPi,"a",@progbits
	.sectionflags	@""
	.align	4
.nv.constant2._Z14play_all_pairsPK11AgentParamsiimPi:
        /*0000*/ 	.byte	0x00, 0x16, 0x00, 0x00, 0xd0, 0x13, 0x00, 0x00, 0xa0, 0x1d, 0x00, 0x00, 0x00, 0x17, 0x00, 0x00
        /*0010*/ 	.byte	0x30, 0x17, 0x00, 0x00, 0x90, 0x16, 0x00, 0x00, 0xa0, 0x1d, 0x00, 0x00, 0x70, 0x1a, 0x00, 0x00
        /*0020*/ 	.byte	0xb0, 0x1a, 0x00, 0x00, 0x10, 0x1a, 0x00, 0x00, 0xa0, 0x1d, 0x00, 0x00, 0xc0, 0x1d, 0x00, 0x00
        /*0030*/ 	.byte	0xf0, 0x1d, 0x00, 0x00, 0x20, 0x1e, 0x00, 0x00, 0xa0, 0x1d, 0x00, 0x00, 0xe0, 0x26, 0x00, 0x00
        /*0040*/ 	.byte	0xe0, 0x23, 0x00, 0x00, 0xb0, 0x2e, 0x00, 0x00, 0xd0, 0x27, 0x00, 0x00, 0x00, 0x28, 0x00, 0x00
        /*0050*/ 	.byte	0x70, 0x27, 0x00, 0x00, 0xb0, 0x2e, 0x00, 0x00, 0x60, 0x2b, 0x00, 0x00, 0xa0, 0x2b, 0x00, 0x00
        /*0060*/ 	.byte	0x00, 0x2b, 0x00, 0x00, 0xb0, 0x2e, 0x00, 0x00, 0xd0, 0x2e, 0x00, 0x00, 0x00, 0x2f, 0x00, 0x00
        /*0070*/ 	.byte	0x30, 0x2f, 0x00, 0x00, 0xb0, 0x2e, 0x00, 0x00


//--------------------- .text._Z14play_all_pairsPK11AgentParamsiimPi --------------------------
	.section	.text._Z14play_all_pairsPK11AgentParamsiimPi,"ax",@progbits
	.align	128
        .global         _Z14play_all_pairsPK11AgentParamsiimPi
        .type           _Z14play_all_pairsPK11AgentParamsiimPi,@function
        .size           _Z14play_all_pairsPK11AgentParamsiimPi,(.L_x_106 - _Z14play_all_pairsPK11AgentParamsiimPi)
        .other          _Z14play_all_pairsPK11AgentParamsiimPi,@"STO_CUDA_ENTRY STV_DEFAULT"
_Z14play_all_pairsPK11AgentParamsiimPi:
.text._Z14play_all_pairsPK11AgentParamsiimPi:
[----:B------:R-:W0:Y:S08]  /*0000*/  LDC R1, c[0x0][0x37c] ;  /* 0x0000df00ff017b82 */ /* 0x000e300000000800 */
[----:B------:R-:W1:Y:S01]  /*0010*/  LDC R9, c[0x0][0x388] ;  /* 0x0000e200ff097b82 */ /* 0x000e620000000800 */
[----:B------:R-:W2:Y:S07]  /*0020*/  S2R R4, SR_TID.X ;  /* 0x0000000000047919 */ /* 0x000eae0000002100 */
[----:B------:R-:W2:Y:S08]  /*0030*/  S2UR UR4, SR_CTAID.X ;  /* 0x00000000000479c3 */ /* 0x000eb00000002500 */
[----:B------:R-:W2:Y:S01]  /*0040*/  LDC R5, c[0x0][0x360] ;  /* 0x0000d800ff057b82 */ /* 0x000ea20000000800 */
[----:B-1----:R-:W-:-:S04]  /*0050*/  VIADD R0, R9, 0xffffffff ;  /* 0xffffffff09007836 */ /* 0x002fc80000000000 */
[----:B------:R-:W-:-:S05]  /*0060*/  IMAD.WIDE R2, R0, R9, RZ ;  /* 0x0000000900027225 */ /* 0x000fca00078e02ff */
[----:B------:R-:W-:-:S05]  /*0070*/  LEA.HI R2, P0, R3, R2, RZ, 0x1 ;  /* 0x0000000203027211 */ /* 0x000fca00078108ff */
[----:B------:R-:W-:Y:S02]  /*0080*/  IMAD.X R3, RZ, RZ, R3, P0 ;  /* 0x000000ffff037224 */ /* 0x000fe400000e0603 */
[----:B--2---:R-:W-:-:S03]  /*0090*/  IMAD R5, R5, UR4, R4 ;  /* 0x0000000405057c24 */ /* 0x004fc6000f8e0204 */
[--C-:B------:R-:W-:Y:S02]  /*00a0*/  SHF.R.S64 R2, R2, 0x1, R3.reuse ;  /* 0x0000000102027819 */ /* 0x100fe40000001003 */
[----:B------:R-:W-:Y:S02]  /*00b0*/  SHF.R.S32.HI R3, RZ, 0x1, R3 ;  /* 0x00000001ff037819 */ /* 0x000fe40000011403 */
[----:B------:R-:W-:-:S04]  /*00c0*/  ISETP.GT.U32.AND P0, PT, R2, R5, PT ;  /* 0x000000050200720c */ /* 0x000fc80003f04070 */
[----:B------:R-:W-:-:S13]  /*00d0*/  ISETP.GT.AND.EX P0, PT, R3, RZ, PT, P0 ;  /* 0x000000ff0300720c */ /* 0x000fda0003f04300 */
[----:B0-----:R-:W-:Y:S05]  /*00e0*/  @!P0 EXIT ;  /* 0x000000000000894d */ /* 0x001fea0003800000 */
[----:B------:R-:W-:Y:S01]  /*00f0*/  SHF.R.S32.HI R3, RZ, 0x1f, R9 ;  /* 0x0000001fff037819 */ /* 0x000fe20000011409 */
[----:B------:R-:W-:Y:S01]  /*0100*/  IMAD.SHL.U32 R14, R5, 0x8, RZ ;  /* 0x00000008050e7824 */ /* 0x000fe200078e00ff */
[----:B------:R-:W-:Y:S01]  /*0110*/  SHF.R.S32.HI R4, RZ, 0x1f, R0 ;  /* 0x0000001fff047819 */ /* 0x000fe20000011400 */
[----:B------:R-:W-:Y:S01]  /*0120*/  IMAD.MOV.U32 R10, RZ, RZ, 0x0 ;  /* 0x00000000ff0a7424 */ /* 0x000fe200078e00ff */
[----:B------:R-:W0:Y:S01]  /*0130*/  LDCU.64 UR36, c[0x0][0x358] ;  /* 0x00006b00ff2477ac */ /* 0x000e220008000a00 */
[----:B------:R-:W-:Y:S01]  /*0140*/  IMAD R7, R3, R0, RZ ;  /* 0x0000000003077224 */ /* 0x000fe200078e02ff */
[----:B------:R-:W-:Y:S01]  /*0150*/  BSSY.RECONVERGENT B0, `(.L_x_0) ;  /* 0x000001b000007945 */ /* 0x000fe20003800200 */
[----:B------:R-:W-:Y:S01]  /*0160*/  IMAD.WIDE.U32 R2, R0, R9, RZ ;  /* 0x0000000900027225 */ /* 0x000fe200078e00ff */
[----:B------:R-:W-:-:S03]  /*0170*/  SHF.R.U32.HI R0, RZ, 0x1d, R5 ;  /* 0x0000001dff007819 */ /* 0x000fc60000011605 */
[----:B------:R-:W-:Y:S02]  /*0180*/  IMAD R7, R4, R9, R7 ;  /* 0x0000000904077224 */ /* 0x000fe400078e0207 */
[C---:B------:R-:W-:Y:S02]  /*0190*/  IMAD.SHL.U32 R15, R2.reuse, 0x4, RZ ;  /* 0x00000004020f7824 */ /* 0x040fe400078e00ff */
[----:B------:R-:W-:Y:S02]  /*01a0*/  IMAD.IADD R3, R3, 0x1, R7 ;  /* 0x0000000103037824 */ /* 0x000fe400078e0207 */
[----:B------:R-:W-:Y:S01]  /*01b0*/  IMAD.MOV.U32 R11, RZ, RZ, 0x3fd80000 ;  /* 0x3fd80000ff0b7424 */ /* 0x000fe200078e00ff */
[----:B------:R-:W-:Y:S02]  /*01c0*/  IADD3 R14, P0, P1, R15, -0x7, -R14 ;  /* 0xfffffff90f0e7810 */ /* 0x000fe4000791e80e */
[----:B------:R-:W-:-:S04]  /*01d0*/  SHF.L.U64.HI R3, R2, 0x2, R3 ;  /* 0x0000000202037819 */ /* 0x000fc80000010203 */
[----:B------:R-:W-:-:S04]  /*01e0*/  IADD3.X R15, PT, PT, R3, -0x1, ~R0, P0, P1 ;  /* 0xffffffff030f7810 */ /* 0x000fc800007e2c00 */
[----:B------:R-:W1:Y:S08]  /*01f0*/  I2F.F64.S64 R2, R14 ;  /* 0x0000000e00027312 */ /* 0x000e700000301c00 */
[----:B-1----:R-:W1:Y:S01]  /*0200*/  MUFU.RSQ64H R7, R3 ;  /* 0x0000000300077308 */ /* 0x002e620000001c00 */
[----:B------:R-:W-:-:S05]  /*0210*/  VIADD R6, R3, 0xfcb00000 ;  /* 0xfcb0000003067836 */ /* 0x000fca0000000000 */
[----:B------:R-:W-:Y:S01]  /*0220*/  ISETP.GE.U32.AND P0, PT, R6, 0x7ca00000, PT ;  /* 0x7ca000000600780c */ /* 0x000fe20003f06070 */
[----:B-1----:R-:W-:-:S08]  /*0230*/  DMUL R8, R6, R6 ;  /* 0x0000000606087228 */ /* 0x002fd00000000000 */
[----:B------:R-:W-:-:S08]  /*0240*/  DFMA R8, R2, -R8, 1 ;  /* 0x3ff000000208742b */ /* 0x000fd00000000808 */
[----:B------:R-:W-:Y:S02]  /*0250*/  DFMA R10, R8, R10, 0.5 ;  /* 0x3fe00000080a742b */ /* 0x000fe4000000000a */
[----:B------:R-:W-:-:S08]  /*0260*/  DMUL R8, R6, R8 ;  /* 0x0000000806087228 */ /* 0x000fd00000000000 */
[----:B------:R-:W-:-:S08]  /*0270*/  DFMA R8, R10, R8, R6 ;  /* 0x000000080a08722b */ /* 0x000fd00000000006 */
[----:B------:R-:W-:Y:S02]  /*0280*/  DMUL R10, R2, R8 ;  /* 0x00000008020a7228 */ /* 0x000fe40000000000 */
[----:B------:R-:W-:Y:S02]  /*0290*/  VIADD R17, R9, 0xfff00000 ;  /* 0xfff0000009117836 */ /* 0x000fe40000000000 */
[----:B------:R-:W-:-:S04]  /*02a0*/  IMAD.MOV.U32 R16, RZ, RZ, R8 ;  /* 0x000000ffff107224 */ /* 0x000fc800078e0008 */
[----:B------:R-:W-:-:S08]  /*02b0*/  DFMA R12, R10, -R10, R2 ;  /* 0x8000000a0a0c722b */ /* 0x000fd00000000002 */
[----:B------:R-:W-:Y:S01]  /*02c0*/  DFMA R14, R12, R16, R10 ;  /* 0x000000100c0e722b */ /* 0x000fe2000000000a */
[----:B0-----:R-:W-:Y:S10]  /*02d0*/  @!P0 BRA `(.L_x_1) ;  /* 0x0000000000088947 */ /* 0x001ff40003800000 */
[----:B------:R-:W-:-:S07]  /*02e0*/  MOV R0, 0x300 ;  /* 0x0000030000007802 */ /* 0x000fce0000000f00 */
[----:B------:R-:W-:Y:S05]  /*02f0*/  CALL.REL.NOINC `($__internal_0_$__cuda_sm20_dsqrt_rn_f64_mediumpath_v1) ;  /* 0x0000003800d87944 */ /* 0x000fea0003c00000 */
.L_x_1:
[----:B------:R-:W-:Y:S05]  /*0300*/  BSYNC.RECONVERGENT B0 ;  /* 0x0000000000007941 */ /* 0x000fea0003800200 */
.L_x_0:
[----:B------:R-:W0:Y:S01]  /*0310*/  LDC R9, c[0x0][0x388] ;  /* 0x0000e200ff097b82 */ /* 0x000e220000000800 */
[----:B------:R-:W-:Y:S01]  /*0320*/  DADD R14, R14, -1 ;  /* 0xbff000000e0e7429 */ /* 0x000fe20000000000 */
[----:B------:R-:W1:Y:S06]  /*0330*/  LDCU.64 UR38, c[0x0][0x390] ;  /* 0x00007200ff2677ac */ /* 0x000e6c0008000a00 */
[----:B------:R-:W2:Y:S01]  /*0340*/  LDC.64 R10, c[0x0][0x380] ;  /* 0x0000e000ff0a7b82 */ /* 0x000ea20000000a00 */
[----:B------:R-:W-:-:S10]  /*0350*/  DMUL R14, R14, 0.5 ;  /* 0x3fe000000e0e7828 */ /* 0x000fd40000000000 */
[----:B------:R-:W-:Y:S01]  /*0360*/  FRND.F64.FLOOR R14, R14 ;  /* 0x0000000e000e7313 */ /* 0x000fe20000305800 */
[----:B0-----:R-:W-:-:S07]  /*0370*/  VIADD R0, R9, 0xfffffffe ;  /* 0xfffffffe09007836 */ /* 0x001fce0000000000 */
[----:B------:R-:W0:Y:S02]  /*0380*/  I2F.F64 R2, R0 ;  /* 0x0000000000027312 */ /* 0x000e240000201c00 */
[----:B0-----:R-:W-:-:S06]  /*0390*/  DADD R2, R2, -R14 ;  /* 0x0000000002027229 */ /* 0x001fcc000000080e */
[----:B------:R-:W0:Y:S02]  /*03a0*/  F2I.F64.TRUNC R26, R2 ;  /* 0x00000002001a7311 */ /* 0x000e24000030d100 */
[----:B0-----:R-:W-:Y:S01]  /*03b0*/  LOP3.LUT R6, RZ, R26, RZ, 0x33, !PT ;  /* 0x0000001aff067212 */ /* 0x001fe200078e33ff */
[----:B--2---:R-:W-:Y:S01]  /*03c0*/  IMAD.WIDE R2, R26, 0x10, R10 ;  /* 0x000000101a027825 */ /* 0x004fe200078e020a */
[----:B------:R-:W-:Y:S02]  /*03d0*/  SHF.R.S32.HI R33, RZ, 0x1f, R26 ;  /* 0x0000001fff217819 */ /* 0x000fe4000001141a */
[--C-:B------:R-:W-:Y:S02]  /*03e0*/  SHF.R.S32.HI R7, RZ, 0x1f, R6.reuse ;  /* 0x0000001fff077819 */ /* 0x100fe40000011406 */
[----:B------:R-:W2:Y:S01]  /*03f0*/  LDG.E.CONSTANT R28, desc[UR36][R2.64] ;  /* 0x00000024021c7981 */ /* 0x000ea2000c1e9900 */
[----:B------:R-:W-:-:S03]  /*0400*/  IMAD.WIDE R6, R9, 0x2, R6 ;  /* 0x0000000209067825 */ /* 0x000fc600078e0206 */
[----:B------:R0:W5:Y:S01]  /*0410*/  LDG.E.CONSTANT R30, desc[UR36][R2.64+0xc] ;  /* 0x00000c24021e7981 */ /* 0x000162000c1e9900 */
[-C--:B------:R-:W-:Y:S02]  /*0420*/  IMAD R4, R7, R26.reuse, RZ ;  /* 0x0000001a07047224 */ /* 0x080fe400078e02ff */
[----:B------:R-:W-:-:S04]  /*0430*/  IMAD.WIDE.U32 R8, R6, R26, RZ ;  /* 0x0000001a06087225 */ /* 0x000fc800078e00ff */
[----:B------:R-:W-:-:S04]  /*0440*/  IMAD R7, R6, R33, R4 ;  /* 0x0000002106077224 */ /* 0x000fc800078e0204 */
[----:B------:R-:W-:-:S05]  /*0450*/  IMAD.IADD R7, R9, 0x1, R7 ;  /* 0x0000000109077824 */ /* 0x000fca00078e0207 */
[----:B------:R-:W-:-:S05]  /*0460*/  LEA.HI R27, P0, R7, R8, RZ, 0x1 ;  /* 0x00000008071b7211 */ /* 0x000fca00078108ff */
[----:B------:R-:W-:-:S05]  /*0470*/  IMAD.X R0, RZ, RZ, R7, P0 ;  /* 0x000000ffff007224 */ /* 0x000fca00000e0607 */
[----:B------:R-:W-:-:S04]  /*0480*/  SHF.R.U64 R27, R27, 0x1, R0 ;  /* 0x000000011b1b7819 */ /* 0x000fc80000001200 */
[----:B------:R-:W-:-:S05]  /*0490*/  IADD3 R27, PT, PT, -R27, R5, R26 ;  /* 0x000000051b1b7210 */ /* 0x000fca0007ffe11a */
[----:B------:R-:W-:-:S04]  /*04a0*/  VIADD R27, R27, 0x1 ;  /* 0x000000011b1b7836 */ /* 0x000fc80000000000 */
[----:B------:R-:W-:-:S05]  /*04b0*/  IMAD.WIDE R4, R27, 0x10, R10 ;  /* 0x000000101b047825 */ /* 0x000fca00078e020a */
[----:B------:R0:W5:Y:S04]  /*04c0*/  LDG.E.CONSTANT R24, desc[UR36][R4.64] ;  /* 0x0000002404187981 */ /* 0x000168000c1e9900 */
[----:B------:R0:W5:Y:S04]  /*04d0*/  LDG.E.CONSTANT R36, desc[UR36][R4.64+0x4] ;  /* 0x0000042404247981 */ /* 0x000168000c1e9900 */
[----:B------:R0:W5:Y:S04]  /*04e0*/  LDG.E.CONSTANT R35, desc[UR36][R4.64+0x8] ;  /* 0x0000082404237981 */ /* 0x000168000c1e9900 */
[----:B------:R0:W5:Y:S01]  /*04f0*/  LDG.E.CONSTANT R29, desc[UR36][R4.64+0xc] ;  /* 0x00000c24041d7981 */ /* 0x000162000c1e9900 */
[----:B------:R-:W-:Y:S01]  /*0500*/  BSSY.RECONVERGENT B6, `(.L_x_2) ;  /* 0x0000061000067945 */ /* 0x000fe20003800200 */
[----:B------:R-:W-:Y:S01]  /*0510*/  IMAD.MOV.U32 R31, RZ, RZ, RZ ;  /* 0x000000ffff1f7224 */ /* 0x000fe200078e00ff */
[----:B------:R-:W-:Y:S01]  /*0520*/  CS2R R16, SRZ ;  /* 0x0000000000107805 */ /* 0x000fe2000001ff00 */
[----:B------:R-:W-:Y:S01]  /*0530*/  IMAD.MOV.U32 R32, RZ, RZ, RZ ;  /* 0x000000ffff207224 */ /* 0x000fe200078e00ff */
[----:B------:R-:W-:Y:S01]  /*0540*/  SHF.R.S32.HI R34, RZ, 0x1f, R27 ;  /* 0x0000001fff227819 */ /* 0x000fe2000001141b */
[----:B------:R-:W-:-:S02]  /*0550*/  IMAD.MOV.U32 R22, RZ, RZ, RZ ;  /* 0x000000ffff167224 */ /* 0x000fc400078e00ff */
[----:B------:R-:W-:Y:S01]  /*0560*/  IMAD.MOV.U32 R25, RZ, RZ, RZ ;  /* 0x000000ffff197224 */ /* 0x000fe200078e00ff */
[----:B--2---:R-:W-:-:S13]  /*0570*/  ISETP.NE.AND P0, PT, R28, 0xc, PT ;  /* 0x0000000c1c00780c */ /* 0x004fda0003f05270 */
[----:B01----:R-:W-:Y:S05]  /*0580*/  @P0 BRA `(.L_x_3) ;  /* 0x0000000400600947 */ /* 0x003fea0003800000 */
[----:B------:R-:W2:Y:S04]  /*0590*/  LDG.E.CONSTANT R31, desc[UR36][R2.64+0x8] ;  /* 0x00000824021f7981 */ /* 0x000ea8000c1e9900 */
[----:B------:R0:W5:Y:S01]  /*05a0*/  LDG.E.CONSTANT R32, desc[UR36][R2.64+0x4] ;  /* 0x0000042402207981 */ /* 0x000162000c1e9900 */
[----:B------:R-:W-:Y:S01]  /*05b0*/  MOV R18, 0x8 ;  /* 0x0000000800127802 */ /* 0x000fe20000000f00 */
[----:B------:R-:W-:-:S03]  /*05c0*/  IMAD.MOV.U32 R37, RZ, RZ, 0x1 ;  /* 0x00000001ff257424 */ /* 0x000fc600078e00ff */
[----:B------:R0:W1:Y:S01]  /*05d0*/  LDC.64 R6, c[0x4][R18] ;  /* 0x0100000012067b82 */ /* 0x0000620000000a00 */
[----:B--2---:R-:W-:-:S05]  /*05e0*/  IMAD.SHL.U32 R38, R31, 0x2, RZ ;  /* 0x000000021f267824 */ /* 0x004fca00078e00ff */
[----:B------:R-:W-:-:S05]  /*05f0*/  SHF.L.U32 R37, R37, R38, RZ ;  /* 0x0000002625257219 */ /* 0x000fca00000006ff */
[----:B------:R-:W-:-:S04]  /*0600*/  IMAD.WIDE.U32 R16, R37, 0x8, RZ ;  /* 0x0000000825107825 */ /* 0x000fc800078e00ff */
[----:B------:R-:W-:Y:S02]  /*0610*/  IMAD.MOV.U32 R4, RZ, RZ, R16 ;  /* 0x000000ffff047224 */ /* 0x000fe400078e0010 */
[----:B01----:R-:W-:-:S07]  /*0620*/  IMAD.MOV.U32 R5, RZ, RZ, R17 ;  /* 0x000000ffff057224 */ /* 0x003fce00078e0011 */
[----:B------:R-:W-:-:S07]  /*0630*/  LEPC R20, `(.L_x_4) ;  /* 0x000000001014794e */ /* 0x000fce0000000000 */
[----:B-----5:R-:W-:Y:S05]  /*0640*/  CALL.ABS.NOINC R6 ;  /* 0x0000000006007343 */ /* 0x020fea0003c00000 */
.L_x_4:
[----:B------:R-:W0:Y:S01]  /*0650*/  LDC.64 R18, c[0x4][R18] ;  /* 0x0100000012127b82 */ /* 0x000e220000000a00 */
[----:B------:R-:W-:Y:S02]  /*0660*/  IMAD.MOV.U32 R23, RZ, RZ, R5 ;  /* 0x000000ffff177224 */ /* 0x000fe400078e0005 */
[----:B------:R-:W-:Y:S02]  /*0670*/  IMAD.MOV.U32 R22, RZ, RZ, R4 ;  /* 0x000000ffff167224 */ /* 0x000fe400078e0004 */
[----:B------:R-:W-:Y:S02]  /*0680*/  IMAD.MOV.U32 R4, RZ, RZ, R16 ;  /* 0x000000ffff047224 */ /* 0x000fe400078e0010 */
[----:B------:R-:W-:Y:S02]  /*0690*/  IMAD.MOV.U32 R5, RZ, RZ, R17 ;  /* 0x000000ffff057224 */ /* 0x000fe400078e0011 */
[----:B------:R-:W-:-:S07]  /*06a0*/  IMAD.MOV.U32 R25, RZ, RZ, R23 ;  /* 0x000000ffff197224 */ /* 0x000fce00078e0017 */
[----:B------:R-:W-:-:S07]  /*06b0*/  LEPC R20, `(.L_x_5) ;  /* 0x000000001014794e */ /* 0x000fce0000000000 */
[----:B0-----:R-:W-:Y:S05]  /*06c0*/  CALL.ABS.NOINC R18 ;  /* 0x0000000012007343 */ /* 0x001fea0003c00000 */
.L_x_5:
[----:B------:R-:W-:Y:S02]  /*06d0*/  IMAD.MOV.U32 R0, RZ, RZ, 0x2 ;  /* 0x00000002ff007424 */ /* 0x000fe400078e00ff */
[----:B------:R-:W-:Y:S02]  /*06e0*/  IMAD.MOV.U32 R16, RZ, RZ, R4 ;  /* 0x000000ffff107224 */ /* 0x000fe400078e0004 */
[----:B------:R-:W-:Y:S01]  /*06f0*/  IMAD.MOV.U32 R17, RZ, RZ, R5 ;  /* 0x000000ffff117224 */ /* 0x000fe200078e0005 */
[----:B------:R-:W-:-:S04]  /*0700*/  SHF.L.U32 R38, R0, R38, RZ ;  /* 0x0000002600267219 */ /* 0x000fc800000006ff */
[----:B------:R-:W-:-:S13]  /*0710*/  ISETP.GE.AND P0, PT, R38, 0x1, PT ;  /* 0x000000012600780c */ /* 0x000fda0003f06270 */
[----:B------:R-:W-:Y:S05]  /*0720*/  @!P0 BRA `(.L_x_3) ;  /* 0x0000000000f88947 */ /* 0x000fea0003800000 */
[----:B------:R-:W-:Y:S01]  /*0730*/  ISETP.GE.U32.AND P1, PT, R38, 0x8, PT ;  /* 0x000000082600780c */ /* 0x000fe20003f26070 */
[----:B------:R-:W-:Y:S01]  /*0740*/  BSSY.RECONVERGENT B0, `(.L_x_6) ;  /* 0x0000027000007945 */ /* 0x000fe20003800200 */
[----:B------:R-:W-:Y:S01]  /*0750*/  ISETP.NE.AND P0, PT, R31, RZ, PT ;  /* 0x000000ff1f00720c */ /* 0x000fe20003f05270 */
[----:B------:R-:W-:-:S10]  /*0760*/  IMAD.MOV.U32 R0, RZ, RZ, RZ ;  /* 0x000000ffff007224 */ /* 0x000fd400078e00ff */
[----:B------:R-:W-:Y:S05]  /*0770*/  @!P1 BRA `(.L_x_7) ;  /* 0x00000000008c9947 */ /* 0x000fea0003800000 */
[----:B------:R-:W-:Y:S01]  /*0780*/  IMAD.SHL.U32 R0, R37, 0x2, RZ ;  /* 0x0000000225007824 */ /* 0x000fe200078e00ff */
[----:B------:R-:W-:Y:S02]  /*0790*/  IADD3 R9, P1, PT, R22, 0x10, RZ ;  /* 0x0000001016097810 */ /* 0x000fe40007f3e0ff */
[----:B------:R-:W-:Y:S02]  /*07a0*/  IADD3 R7, P2, PT, R16, 0x10, RZ ;  /* 0x0000001010077810 */ /* 0x000fe40007f5e0ff */
[----:B------:R-:W-:Y:S01]  /*07b0*/  LOP3.LUT R2, R0, 0x3ffffff8, RZ, 0xc0, !PT ;  /* 0x3ffffff800027812 */ /* 0x000fe200078ec0ff */
[----:B------:R-:W-:Y:S01]  /*07c0*/  IMAD.X R10, RZ, RZ, R25, P1 ;  /* 0x000000ffff0a7224 */ /* 0x000fe200008e0619 */
[----:B------:R-:W-:Y:S01]  /*07d0*/  LOP3.LUT R0, R38, 0x2aaaaaa8, RZ, 0xc0, !PT ;  /* 0x2aaaaaa826007812 */ /* 0x000fe200078ec0ff */
[----:B------:R-:W-:Y:S02]  /*07e0*/  IMAD.X R8, RZ, RZ, R17, P2 ;  /* 0x000000ffff087224 */ /* 0x000fe400010e0611 */
[----:B------:R-:W-:-:S07]  /*07f0*/  IMAD.MOV R6, RZ, RZ, -R2 ;  /* 0x000000ffff067224 */ /* 0x000fce00078e0a02 */
.L_x_8:
[----:B0-----:R-:W-:Y:S02]  /*0800*/  IMAD.MOV.U32 R2, RZ, RZ, R9 ;  /* 0x000000ffff027224 */ /* 0x001fe400078e0009 */
[----:B------:R-:W-:Y:S02]  /*0810*/  IMAD.MOV.U32 R3, RZ, RZ, R10 ;  /* 0x000000ffff037224 */ /* 0x000fe400078e000a */
[----:B------:R-:W-:Y:S01]  /*0820*/  IMAD.MOV.U32 R4, RZ, RZ, R7 ;  /* 0x000000ffff047224 */ /* 0x000fe200078e0007 */
[----:B------:R-:W-:Y:S01]  /*0830*/  IADD3 R9, P2, PT, R2, 0x20, RZ ;  /* 0x0000002002097810 */ /* 0x000fe20007f5e0ff */
[----:B------:R-:W-:Y:S01]  /*0840*/  IMAD.MOV.U32 R5, RZ, RZ, R8 ;  /* 0x000000ffff057224 */ /* 0x000fe200078e0008 */
[----:B------:R0:W-:Y:S01]  /*0850*/  ST.E desc[UR36][R2.64+-0x10], RZ ;  /* 0xfffff0ff02007985 */ /* 0x0001e2000c101924 */
[----:B------:R-:W-:Y:S01]  /*0860*/  VIADD R6, R6, 0x8 ;  /* 0x0000000806067836 */ /* 0x000fe20000000000 */
[----:B------:R-:W-:Y:S01]  /*0870*/  IADD3 R7, P3, PT, R4, 0x20, RZ ;  /* 0x0000002004077810 */ /* 0x000fe20007f7e0ff */
[----:B------:R-:W-:Y:S01]  /*0880*/  IMAD.X R10, RZ, RZ, R3, P2 ;  /* 0x000000ffff0a7224 */ /* 0x000fe200010e0603 */
[----:B------:R0:W-:Y:S02]  /*0890*/  ST.E desc[UR36][R4.64+-0x10], RZ ;  /* 0xfffff0ff04007985 */ /* 0x0001e4000c101924 */
[----:B------:R-:W-:Y:S01]  /*08a0*/  ISETP.NE.AND P1, PT, R6, RZ, PT ;  /* 0x000000ff0600720c */ /* 0x000fe20003f25270 */
[----:B------:R-:W-:Y:S01]  /*08b0*/  IMAD.X R8, RZ, RZ, R5, P3 ;  /* 0x000000ffff087224 */ /* 0x000fe200018e0605 */
[----:B------:R0:W-:Y:S04]  /*08c0*/  ST.E desc[UR36][R2.64+-0xc], RZ ;  /* 0xfffff4ff02007985 */ /* 0x0001e8000c101924 */
        /* <DEDUP_REMOVED lines=12> */
[----:B------:R0:W-:Y:S01]  /*0990*/  ST.E desc[UR36][R4.64+0xc], RZ ;  /* 0x00000cff04007985 */ /* 0x0001e2000c101924 */
[----:B------:R-:W-:Y:S05]  /*09a0*/  @P1 BRA `(.L_x_8) ;  /* 0xfffffffc00941947 */ /* 0x000fea000383ffff */
.L_x_7:
[----:B------:R-:W-:Y:S05]  /*09b0*/  BSYNC.RECONVERGENT B0 ;  /* 0x0000000000007941 */ /* 0x000fea0003800200 */
.L_x_6:
[----:B------:R-:W-:Y:S05]  /*09c0*/  @P0 BRA `(.L_x_3) ;  /* 0x0000000000500947 */ /* 0x000fea0003800000 */
[----:B------:R-:W-:Y:S01]  /*09d0*/  IMAD.SHL.U32 R37, R37, 0x2, RZ ;  /* 0x0000000225257824 */ /* 0x000fe200078e00ff */
[----:B------:R-:W-:Y:S01]  /*09e0*/  BSSY.RECONVERGENT B0, `(.L_x_9) ;  /* 0x0000011000007945 */ /* 0x000fe20003800200 */
[----:B0-----:R-:W-:-:S03]  /*09f0*/  IMAD.WIDE.U32 R2, R0, 0x4, RZ ;  /* 0x0000000400027825 */ /* 0x001fc600078e00ff */
[----:B------:R-:W-:Y:S01]  /*0a00*/  LOP3.LUT R0, R37, 0x2, RZ, 0xe2, !PT ;  /* 0x0000000225007812 */ /* 0x000fe200078ee2ff */
[----:B------:R-:W-:Y:S02]  /*0a10*/  IMAD.MOV.U32 R7, RZ, RZ, R2 ;  /* 0x000000ffff077224 */ /* 0x000fe400078e0002 */
[----:B------:R-:W-:Y:S02]  /*0a20*/  IMAD.MOV.U32 R6, RZ, RZ, R3 ;  /* 0x000000ffff067224 */ /* 0x000fe400078e0003 */
[----:B------:R-:W-:-:S07]  /*0a30*/  IMAD.MOV R0, RZ, RZ, -R0 ;  /* 0x000000ffff007224 */ /* 0x000fce00078e0a00 */
.L_x_10:
[C---:B0-----:R-:W-:Y:S01]  /*0a40*/  IADD3 R2, P0, PT, R7.reuse, R22, RZ ;  /* 0x0000001607027210 */ /* 0x041fe20007f1e0ff */
[----:B------:R-:W-:Y:S01]  /*0a50*/  VIADD R0, R0, 0x1 ;  /* 0x0000000100007836 */ /* 0x000fe20000000000 */
[----:B------:R-:W-:-:S03]  /*0a60*/  IADD3 R4, P1, PT, R7, R16, RZ ;  /* 0x0000001007047210 */ /* 0x000fc60007f3e0ff */
[----:B------:R-:W-:Y:S01]  /*0a70*/  IMAD.X R3, R6, 0x1, R25, P0 ;  /* 0x0000000106037824 */ /* 0x000fe200000e0619 */
[----:B------:R-:W-:Y:S01]  /*0a80*/  ISETP.NE.AND P0, PT, R0, RZ, PT ;  /* 0x000000ff0000720c */ /* 0x000fe20003f05270 */
[----:B------:R-:W-:Y:S01]  /*0a90*/  IMAD.X R5, R6, 0x1, R17, P1 ;  /* 0x0000000106057824 */ /* 0x000fe200008e0611 */
[----:B------:R-:W-:Y:S02]  /*0aa0*/  IADD3 R7, P1, PT, R7, 0x4, RZ ;  /* 0x0000000407077810 */ /* 0x000fe40007f3e0ff */
[----:B------:R0:W-:Y:S03]  /*0ab0*/  ST.E desc[UR36][R2.64], RZ ;  /* 0x000000ff02007985 */ /* 0x0001e6000c101924 */
[----:B------:R-:W-:Y:S01]  /*0ac0*/  IMAD.X R6, RZ, RZ, R6, P1 ;  /* 0x000000ffff067224 */ /* 0x000fe200008e0606 */
[----:B------:R0:W-:Y:S05]  /*0ad0*/  ST.E desc[UR36][R4.64], RZ ;  /* 0x000000ff04007985 */ /* 0x0001ea000c101924 */
[----:B------:R-:W-:Y:S05]  /*0ae0*/  @P0 BRA `(.L_x_10) ;  /* 0xfffffffc00d40947 */ /* 0x000fea000383ffff */
[----:B------:R-:W-:Y:S05]  /*0af0*/  BSYNC.RECONVERGENT B0 ;  /* 0x0000000000007941 */ /* 0x000fea0003800200 */
.L_x_9:
[----:B------:R-:W-:-:S07]  /*0b00*/  IMAD.MOV.U32 R31, RZ, RZ, RZ ;  /* 0x000000ffff1f7224 */ /* 0x000fce00078e00ff */
.L_x_3:
[----:B------:R-:W-:Y:S05]  /*0b10*/  BSYNC.RECONVERGENT B6 ;  /* 0x0000000000067941 */ /* 0x000fea0003800200 */
.L_x_2:
[----:B-----5:R-:W-:Y:S01]  /*0b20*/  ISETP.NE.AND P0, PT, R24, 0xc, PT ;  /* 0x0000000c1800780c */ /* 0x020fe20003f05270 */
[----:B------:R-:W-:Y:S01]  /*0b30*/  BSSY.RECONVERGENT B6, `(.L_x_11) ;  /* 0x0000061000067945 */ /* 0x000fe20003800200 */
[----:B------:R-:W-:Y:S01]  /*0b40*/  IMAD.MOV.U32 R0, RZ, RZ, RZ ;  /* 0x000000ffff007224 */ /* 0x000fe200078e00ff */
[----:B0-----:R-:W-:Y:S02]  /*0b50*/  CS2R R2, SRZ ;  /* 0x0000000000027805 */ /* 0x001fe4000001ff00 */
[----:B------:R-:W-:Y:S01]  /*0b60*/  CS2R R18, SRZ ;  /* 0x0000000000127805 */ /* 0x000fe2000001ff00 */
[----:B------:R-:W-:-:S07]  /*0b70*/  IMAD.MOV.U32 R23, RZ, RZ, RZ ;  /* 0x000000ffff177224 */ /* 0x000fce00078e00ff */
[----:B------:R-:W-:Y:S05]  /*0b80*/  @P0 BRA `(.L_x_12) ;  /* 0x00000004006c0947 */ /* 0x000fea0003800000 */
[----:B------:R-:W-:Y:S01]  /*0b90*/  MOV R37, 0x8 ;  /* 0x0000000800257802 */ /* 0x000fe20000000f00 */
[----:B------:R-:W-:Y:S02]  /*0ba0*/  IMAD.SHL.U32 R39, R35, 0x2, RZ ;  /* 0x0000000223277824 */ /* 0x000fe400078e00ff */
[----:B------:R-:W-:Y:S01]  /*0bb0*/  IMAD.MOV.U32 R38, RZ, RZ, 0x1 ;  /* 0x00000001ff267424 */ /* 0x000fe200078e00ff */
[----:B------:R0:W1:Y:S04]  /*0bc0*/  LDC.64 R2, c[0x4][R37] ;  /* 0x0100000025027b82 */ /* 0x0000680000000a00 */
[----:B------:R-:W-:-:S05]  /*0bd0*/  SHF.L.U32 R38, R38, R39, RZ ;  /* 0x0000002726267219 */ /* 0x000fca00000006ff */
[----:B------:R-:W-:-:S04]  /*0be0*/  IMAD.WIDE.U32 R18, R38, 0x8, RZ ;  /* 0x0000000826127825 */ /* 0x000fc800078e00ff */
[----:B------:R-:W-:Y:S02]  /*0bf0*/  IMAD.MOV.U32 R4, RZ, RZ, R18 ;  /* 0x000000ffff047224 */ /* 0x000fe400078e0012 */
[----:B0-----:R-:W-:-:S07]  /*0c00*/  IMAD.MOV.U32 R5, RZ, RZ, R19 ;  /* 0x000000ffff057224 */ /* 0x001fce00078e0013 */
[----:B------:R-:W-:-:S07]  /*0c10*/  LEPC R20, `(.L_x_13) ;  /* 0x000000001014794e */ /* 0x000fce0000000000 */
[----:B-1----:R-:W-:Y:S05]  /*0c20*/  CALL.ABS.NOINC R2 ;  /* 0x0000000002007343 */ /* 0x002fea0003c00000 */
.L_x_13:
[----:B------:R0:W1:Y:S01]  /*0c30*/  LDC.64 R6, c[0x4][R37] ;  /* 0x0100000025067b82 */ /* 0x0000620000000a00 */
[----:B------:R-:W-:Y:S02]  /*0c40*/  IMAD.MOV.U32 R3, RZ, RZ, R5 ;  /* 0x000000ffff037224 */ /* 0x000fe400078e0005 */
[----:B------:R-:W-:Y:S02]  /*0c50*/  IMAD.MOV.U32 R2, RZ, RZ, R4 ;  /* 0x000000ffff027224 */ /* 0x000fe400078e0004 */
[----:B------:R-:W-:Y:S02]  /*0c60*/  IMAD.MOV.U32 R4, RZ, RZ, R18 ;  /* 0x000000ffff047224 */ /* 0x000fe400078e0012 */
[----:B------:R-:W-:Y:S02]  /*0c70*/  IMAD.MOV.U32 R5, RZ, RZ, R19 ;  /* 0x000000ffff057224 */ /* 0x000fe400078e0013 */
[----:B0-----:R-:W-:-:S07]  /*0c80*/  IMAD.MOV.U32 R23, RZ, RZ, R3 ;  /* 0x000000ffff177224 */ /* 0x001fce00078e0003 */
[----:B------:R-:W-:-:S07]  /*0c90*/  LEPC R20, `(.L_x_14) ;  /* 0x000000001014794e */ /* 0x000fce0000000000 */
[----:B-1----:R-:W-:Y:S05]  /*0ca0*/  CALL.ABS.NOINC R6 ;  /* 0x0000000006007343 */ /* 0x002fea0003c00000 */
.L_x_14:
[----:B------:R-:W-:Y:S02]  /*0cb0*/  IMAD.MOV.U32 R0, RZ, RZ, 0x2 ;  /* 0x00000002ff007424 */ /* 0x000fe400078e00ff */
[----:B------:R-:W-:Y:S02]  /*0cc0*/  IMAD.MOV.U32 R18, RZ, RZ, R4 ;  /* 0x000000ffff127224 */ /* 0x000fe400078e0004 */
[----:B------:R-:W-:Y:S01]  /*0cd0*/  IMAD.MOV.U32 R19, RZ, RZ, R5 ;  /* 0x000000ffff137224 */ /* 0x000fe200078e0005 */
[----:B------:R-:W-:Y:S01]  /*0ce0*/  SHF.L.U32 R39, R0, R39, RZ ;  /* 0x0000002700277219 */ /* 0x000fe200000006ff */
[----:B------:R-:W-:Y:S02]  /*0cf0*/  IMAD.MOV.U32 R3, RZ, RZ, R36 ;  /* 0x000000ffff037224 */ /* 0x000fe400078e0024 */
[----:B------:R-:W-:Y:S01]  /*0d00*/  IMAD.MOV.U32 R0, RZ, RZ, R35 ;  /* 0x000000ffff007224 */ /* 0x000fe200078e0023 */
        /* <DEDUP_REMOVED lines=15> */
.L_x_17:
        /* <DEDUP_REMOVED lines=27> */
.L_x_16:
[----:B------:R-:W-:Y:S05]  /*0fb0*/  BSYNC.RECONVERGENT B0 ;  /* 0x0000000000007941 */ /* 0x000fea0003800200 */
.L_x_15:
[----:B------:R-:W-:Y:S02]  /*0fc0*/  IMAD.MOV.U32 R0, RZ, RZ, R35 ;  /* 0x000000ffff007224 */ /* 0x000fe400078e0023 */
[----:B------:R-:W-:Y:S01]  /*0fd0*/  IMAD.MOV.U32 R3, RZ, RZ, R36 ;  /* 0x000000ffff037224 */ /* 0x000fe200078e0024 */
[----:B------:R-:W-:Y:S06]  /*0fe0*/  @P0 BRA `(.L_x_12) ;  /* 0x0000000000540947 */ /* 0x000fec0003800000 */
[----:B------:R-:W-:Y:S01]  /*0ff0*/  IMAD.SHL.U32 R0, R38, 0x2, RZ ;  /* 0x0000000226007824 */ /* 0x000fe200078e00ff */
[----:B------:R-:W-:Y:S01]  /*1000*/  BSSY.RECONVERGENT B0, `(.L_x_18) ;  /* 0x0000011000007945 */ /* 0x000fe20003800200 */
[----:B0-----:R-:W-:-:S03]  /*1010*/  IMAD.WIDE.U32 R4, R8, 0x4, RZ ;  /* 0x0000000408047825 */ /* 0x001fc600078e00ff */
[----:B------:R-:W-:Y:S01]  /*1020*/  LOP3.LUT R0, R0, 0x2, RZ, 0xe2, !PT ;  /* 0x0000000200007812 */ /* 0x000fe200078ee2ff */
[----:B------:R-:W-:Y:S02]  /*1030*/  IMAD.MOV.U32 R3, RZ, RZ, R4 ;  /* 0x000000ffff037224 */ /* 0x000fe400078e0004 */
[----:B------:R-:W-:Y:S02]  /*1040*/  IMAD.MOV.U32 R8, RZ, RZ, R5 ;  /* 0x000000ffff087224 */ /* 0x000fe400078e0005 */
[----:B------:R-:W-:-:S07]  /*1050*/  IMAD.MOV R0, RZ, RZ, -R0 ;  /* 0x000000ffff007224 */ /* 0x000fce00078e0a00 */
.L_x_19:
        /* <DEDUP_REMOVED lines=12> */
.L_x_18:
[----:B------:R-:W-:Y:S02]  /*1120*/  IMAD.MOV.U32 R3, RZ, RZ, R36 ;  /* 0x000000ffff037224 */ /* 0x000fe400078e0024 */
[----:B------:R-:W-:-:S07]  /*1130*/  IMAD.MOV.U32 R0, RZ, RZ, RZ ;  /* 0x000000ffff007224 */ /* 0x000fce00078e00ff */
.L_x_12:
[----:B------:R-:W-:Y:S05]  /*1140*/  BSYNC.RECONVERGENT B6 ;  /* 0x0000000000067941 */ /* 0x000fea0003800200 */
.L_x_11:
[----:B------:R-:W1:Y:S01]  /*1150*/  LDCU UR4, c[0x0][0x38c] ;  /* 0x00007180ff0477ac */ /* 0x000e620008000800 */
[----:B0-----:R-:W-:Y:S01]  /*1160*/  CS2R R6, SRZ ;  /* 0x0000000000067805 */ /* 0x001fe2000001ff00 */
[----:B-1----:R-:W-:-:S09]  /*1170*/  UISETP.GE.AND UP0, UPT, UR4, 0x1, UPT ;  /* 0x000000010400788c */ /* 0x002fd2000bf06270 */
[----:B------:R-:W-:Y:S05]  /*1180*/  BRA.U !UP0, `(.L_x_20) ;  /* 0x00000029085c7547 */ /* 0x000fea000b800000 */
[----:B------:R-:W-:Y:S01]  /*1190*/  IMAD R33, R33, -0x217d106b, RZ ;  /* 0xde82ef9521217824 */ /* 0x000fe200078e02ff */
[----:B------:R-:W-:Y:S01]  /*11a0*/  UIADD3 UR4, UPT, UPT, -UR4, URZ, URZ ;  /* 0x000000ff04047290 */ /* 0x000fe2000fffe1ff */
[----:B------:R-:W-:Y:S01]  /*11b0*/  IMAD R8, R34, -0x69c11bf9, RZ ;  /* 0x963ee40722087824 */ /* 0x000fe200078e02ff */
[----:B------:R-:W-:Y:S01]  /*11c0*/  BSSY.RECONVERGENT B0, `(.L_x_20) ;  /* 0x0000293000007945 */ /* 0x000fe20003800200 */
[C---:B------:R-:W-:Y:S01]  /*11d0*/  IMAD.WIDE.U32 R4, R26.reuse, -0x217d106b, RZ ;  /* 0xde82ef951a047825 */ /* 0x040fe200078e00ff */
[----:B------:R-:W-:Y:S02]  /*11e0*/  CS2R R10, SRZ ;  /* 0x00000000000a7805 */ /* 0x000fe4000001ff00 */
[----:B------:R-:W-:Y:S01]  /*11f0*/  CS2R R20, SRZ ;  /* 0x0000000000147805 */ /* 0x000fe2000001ff00 */
[----:B------:R-:W-:Y:S02]  /*1200*/  IMAD R33, R26, -0x2ecbdabd, R33 ;  /* 0xd13425431a217824 */ /* 0x000fe400078e0221 */
[----:B------:R-:W-:-:S04]  /*1210*/  IMAD.WIDE.U32 R6, R27, -0x69c11bf9, RZ ;  /* 0x963ee4071b067825 */ /* 0x000fc800078e00ff */
[----:B------:R-:W-:Y:S01]  /*1220*/  IMAD R9, R27, -0x5db4512c, R8 ;  /* 0xa24baed41b097824 */ /* 0x000fe200078e0208 */
[----:B------:R-:W-:Y:S01]  /*1230*/  LOP3.LUT R4, R4, R6, RZ, 0x3c, !PT ;  /* 0x0000000604047212 */ /* 0x000fe200078e3cff */
[----:B------:R-:W-:Y:S02]  /*1240*/  IMAD.IADD R8, R5, 0x1, R33 ;  /* 0x0000000105087824 */ /* 0x000fe400078e0221 */
[----:B------:R-:W-:Y:S01]  /*1250*/  IMAD.IADD R5, R7, 0x1, R9 ;  /* 0x0000000107057824 */ /* 0x000fe200078e0209 */
[----:B------:R-:W-:Y:S01]  /*1260*/  CS2R R6, SRZ ;  /* 0x0000000000067805 */ /* 0x000fe2000001ff00 */
[----:B------:R-:W-:Y:S02]  /*1270*/  IMAD.MOV.U32 R9, RZ, RZ, RZ ;  /* 0x000000ffff097224 */ /* 0x000fe400078e00ff */
[----:B------:R-:W-:Y:S01]  /*1280*/  IMAD.MOV.U32 R39, RZ, RZ, -0x1 ;  /* 0xffffffffff277424 */ /* 0x000fe200078e00ff */
[----:B------:R-:W-:Y:S01]  /*1290*/  LOP3.LUT R5, R8, R5, RZ, 0x3c, !PT ;  /* 0x0000000508057212 */ /* 0x000fe200078e3cff */
[----:B------:R-:W-:-:S02]  /*12a0*/  IMAD.MOV.U32 R8, RZ, RZ, -0x1 ;  /* 0xffffffffff087424 */ /* 0x000fc400078e00ff */
[----:B------:R-:W-:Y:S02]  /*12b0*/  IMAD.MOV.U32 R33, RZ, RZ, RZ ;  /* 0x000000ffff217224 */ /* 0x000fe400078e00ff */
[----:B------:R-:W-:-:S07]  /*12c0*/  IMAD.U32 R35, RZ, RZ, UR4 ;  /* 0x00000004ff237e24 */ /* 0x000fce000f8e00ff */
.L_x_43:
[----:B------:R-:W-:Y:S01]  /*12d0*/  ISETP.GT.AND P0, PT, R28, 0x6, PT ;  /* 0x000000061c00780c */ /* 0x000fe20003f04270 */
[----:B------:R-:W-:Y:S01]  /*12e0*/  BSSY.RECONVERGENT B1, `(.L_x_21) ;  /* 0x0000101000017945 */ /* 0x000fe20003800200 */
[----:B------:R-:W-:Y:S02]  /*12f0*/  IMAD.MOV.U32 R36, RZ, RZ, R8 ;  /* 0x000000ffff247224 */ /* 0x000fe400078e0008 */
[----:B------:R-:W-:-:S09]  /*1300*/  IMAD.MOV.U32 R37, RZ, RZ, R39 ;  /* 0x000000ffff257224 */ /* 0x000fd200078e0027 */
[----:B------:R-:W-:Y:S05]  /*1310*/  @P0 BRA `(.L_x_22) ;  /* 0x00000004009c0947 */ /* 0x000fea0003800000 */
[----:B------:R-:W-:-:S13]  /*1320*/  ISETP.GT.AND P0, PT, R28, 0x3, PT ;  /* 0x000000031c00780c */ /* 0x000fda0003f04270 */
[----:B------:R-:W-:Y:S05]  /*1330*/  @P0 BRA `(.L_x_23) ;  /* 0x0000000000bc0947 */ /* 0x000fea0003800000 */
[----:B------:R-:W-:Y:S01]  /*1340*/  ISETP.NE.AND P0, PT, R28, 0x1, PT ;  /* 0x000000011c00780c */ /* 0x000fe20003f05270 */
[----:B------:R-:W-:-:S12]  /*1350*/  IMAD.MOV.U32 R39, RZ, RZ, R28 ;  /* 0x000000ffff277224 */ /* 0x000fd800078e001c */
[----:B------:R-:W-:Y:S05]  /*1360*/  @!P0 BRA `(.L_x_24) ;  /* 0x0000000c00e08947 */ /* 0x000fea0003800000 */
[----:B------:R-:W-:-:S05]  /*1370*/  IMAD.MOV.U32 R13, RZ, RZ, 0x2 ;  /* 0x00000002ff0d7424 */ /* 0x000fca00078e00ff */
[----:B------:R-:W-:-:S05]  /*1380*/  VIADDMNMX.U32 R12, R28, 0xfffffffe, R13, PT ;  /* 0xfffffffe1c0c7846 */ /* 0x000fca000380000d */
[----:B------:R-:W-:-:S04]  /*1390*/  IMAD.SHL.U32 R14, R12, 0x4, RZ ;  /* 0x000000040c0e7824 */ /* 0x000fc800078e00ff */
[----:B------:R-:W0:Y:S02]  /*13a0*/  LDC R12, c[0x2][R14] ;  /* 0x008000000e0c7b82 */ /* 0x000e240000000800 */
[----:B0-----:R-:W-:-:S04]  /*13b0*/  SHF.R.S32.HI R13, RZ, 0x1f, R12 ;  /* 0x0000001fff0d7819 */ /* 0x001fc8000001140c */
.L_x_67:
[----:B------:R-:W-:Y:S05]  /*13c0*/  BRX R12 -0x13d0                                                          (*"BRANCH_TARGETS .L_x_68,.L_x_69,.L_x_70"*) ;  /* 0xffffffec0c0c7949 */ /* 0x000fea000383ffff */
.L_x_69:
[----:B------:R-:W-:Y:S01]  /*13d0*/  ISETP.NE.AND P0, PT, R8, -0x1, PT ;  /* 0xffffffff0800780c */ /* 0x000fe20003f05270 */
[----:B------:R-:W-:-:S12]  /*13e0*/  IMAD.MOV.U32 R39, RZ, RZ, RZ ;  /* 0x000000ffff277224 */ /* 0x000fd800078e00ff */
[----:B------:R-:W-:Y:S05]  /*13f0*/  @!P0 BRA `(.L_x_24) ;  /* 0x0000000c00bc8947 */ /* 0x000fea0003800000 */
[----:B------:R-:W-:Y:S01]  /*1400*/  ISETP.NE.AND P0, PT, R8, 0x1, PT ;  /* 0x000000010800780c */ /* 0x000fe20003f05270 */
[----:B------:R-:W-:-:S12]  /*1410*/  IMAD.MOV.U32 R39, RZ, RZ, R8 ;  /* 0x000000ffff277224 */ /* 0x000fd800078e0008 */
[----:B------:R-:W-:Y:S05]  /*1420*/  @P0 BRA `(.L_x_24) ;  /* 0x0000000c00b00947 */ /* 0x000fea0003800000 */
[----:B------:R-:W-:Y:S01]  /*1430*/  LOP3.LUT R13, R4, UR38, R9, 0x96, !PT ;  /* 0x00000026040d7c12 */ /* 0x000fe2000f8e9609 */
[----:B------:R-:W-:Y:S01]  /*1440*/  IMAD.MOV.U32 R39, RZ, RZ, RZ ;  /* 0x000000ffff277224 */ /* 0x000fe200078e00ff */
[----:B------:R-:W-:Y:S02]  /*1450*/  LOP3.LUT R15, R5, UR39, R10, 0x96, !PT ;  /* 0x00000027050f7c12 */ /* 0x000fe4000f8e960a */
[----:B------:R-:W-:-:S04]  /*1460*/  IADD3 R13, P0, PT, R13, 0x7f4a7c15, RZ ;  /* 0x7f4a7c150d0d7810 */ /* 0x000fc80007f1e0ff */
[----:B------:R-:W-:-:S04]  /*1470*/  IADD3.X R15, PT, PT, R15, -0x61c88647, RZ, P0, !PT ;  /* 0x9e3779b90f0f7810 */ /* 0x000fc800007fe4ff */
[--C-:B------:R-:W-:Y:S02]  /*1480*/  SHF.R.U32.HI R12, RZ, 0x1e, R15.reuse ;  /* 0x0000001eff0c7819 */ /* 0x100fe4000001160f */
[----:B------:R-:W-:Y:S02]  /*1490*/  SHF.R.U64 R14, R13, 0x1e, R15 ;  /* 0x0000001e0d0e7819 */ /* 0x000fe4000000120f */
[----:B------:R-:W-:Y:S02]  /*14a0*/  LOP3.LUT R12, R12, R15, RZ, 0x3c, !PT ;  /* 0x0000000f0c0c7212 */ /* 0x000fe400078e3cff */
[----:B------:R-:W-:-:S03]  /*14b0*/  LOP3.LUT R14, R14, R13, RZ, 0x3c, !PT ;  /* 0x0000000d0e0e7212 */ /* 0x000fc600078e3cff */
[----:B------:R-:W-:Y:S02]  /*14c0*/  IMAD R15, R12, 0x1ce4e5b9, RZ ;  /* 0x1ce4e5b90c0f7824 */ /* 0x000fe400078e02ff */
[----:B------:R-:W-:-:S04]  /*14d0*/  IMAD.WIDE.U32 R12, R14, 0x1ce4e5b9, RZ ;  /* 0x1ce4e5b90e0c7825 */ /* 0x000fc800078e00ff */
[----:B------:R-:W-:-:S04]  /*14e0*/  IMAD R15, R14, -0x40a7b893, R15 ;  /* 0xbf58476d0e0f7824 */ /* 0x000fc800078e020f */
[----:B------:R-:W-:-:S05]  /*14f0*/  IMAD.IADD R14, R13, 0x1, R15 ;  /* 0x000000010d0e7824 */ /* 0x000fca00078e020f */
[--C-:B------:R-:W-:Y:S02]  /*1500*/  SHF.R.U32.HI R13, RZ, 0x1b, R14.reuse ;  /* 0x0000001bff0d7819 */ /* 0x100fe4000001160e */
[----:B------:R-:W-:Y:S02]  /*1510*/  SHF.R.U64 R15, R12, 0x1b, R14 ;  /* 0x0000001b0c0f7819 */ /* 0x000fe4000000120e */
[----:B------:R-:W-:Y:S02]  /*1520*/  LOP3.LUT R13, R13, R14, RZ, 0x3c, !PT ;  /* 0x0000000e0d0d7212 */ /* 0x000fe400078e3cff */
[----:B------:R-:W-:-:S03]  /*1530*/  LOP3.LUT R14, R15, R12, RZ, 0x3c, !PT ;  /* 0x0000000c0f0e7212 */ /* 0x000fc600078e3cff */
[----:B------:R-:W-:Y:S02]  /*1540*/  IMAD R15, R13, 0x133111eb, RZ ;  /* 0x133111eb0d0f7824 */ /* 0x000fe400078e02ff */
[----:B------:R-:W-:-:S04]  /*1550*/  IMAD.WIDE.U32 R12, R14, 0x133111eb, RZ ;  /* 0x133111eb0e0c7825 */ /* 0x000fc800078e00ff */
[----:B------:R-:W-:-:S04]  /*1560*/  IMAD R12, R14, -0x6b2fb645, R15 ;  /* 0x94d049bb0e0c7824 */ /* 0x000fc800078e020f */
[----:B------:R-:W-:Y:S02]  /*1570*/  IMAD.IADD R12, R13, 0x1, R12 ;  /* 0x000000010d0c7824 */ /* 0x000fe400078e020c */
[----:B------:R-:W-:-:S03]  /*1580*/  IMAD.MOV.U32 R13, RZ, RZ, RZ ;  /* 0x000000ffff0d7224 */ /* 0x000fc600078e00ff */
[----:B------:R-:W-:-:S06]  /*1590*/  SHF.R.U32.HI R12, RZ, 0x8, R12 ;  /* 0x00000008ff0c7819 */ /* 0x000fcc000001160c */
[----:B------:R-:W0:Y:S02]  /*15a0*/  I2F.U64 R12, R12 ;  /* 0x0000000c000c7312 */ /* 0x000e240000301000 */
[----:B0-----:R-:W-:-:S05]  /*15b0*/  FMUL R15, R12, 5.9604644775390625e-08 ;  /* 0x338000000c0f7820 */ /* 0x001fca0000400000 */
[----:B------:R-:W-:-:S13]  /*15c0*/  FSETP.GEU.AND P0, PT, R15, R30, PT ;  /* 0x0000001e0f00720b */ /* 0x000fda0003f0e000 */
[----:B------:R-:W-:Y:S05]  /*15d0*/  @!P0 BRA `(.L_x_24) ;  /* 0x0000000c00448947 */ /* 0x000fea0003800000 */
[----:B------:R-:W-:Y:S01]  /*15e0*/  IMAD.MOV.U32 R39, RZ, RZ, 0x1 ;  /* 0x00000001ff277424 */ /* 0x000fe200078e00ff */
[----:B------:R-:W-:Y:S06]  /*15f0*/  BRA `(.L_x_24) ;  /* 0x0000000c003c7947 */ /* 0x000fec0003800000 */
.L_x_68:
[----:B------:R-:W-:-:S04]  /*1600*/  ISETP.NE.AND P0, PT, R8, -0x1, PT ;  /* 0xffffffff0800780c */ /* 0x000fc80003f05270 */
[----:B------:R-:W-:Y:S01]  /*1610*/  SEL R39, R8, RZ, P0 ;  /* 0x000000ff08277207 */ /* 0x000fe20000000000 */
[----:B------:R-:W-:Y:S08]  /*1620*/  BRA `(.L_x_24) ;  /* 0x0000000c00307947 */ /* 0x000ff00003800000 */
.L_x_23:
[----:B------:R-:W-:-:S05]  /*1630*/  IMAD.MOV.U32 R13, RZ, RZ, -0x4 ;  /* 0xfffffffcff0d7424 */ /* 0x000fca00078e00ff */
[----:B------:R-:W-:-:S05]  /*1640*/  VIADDMNMX.U32 R12, R28, R13, 0x3, PT ;  /* 0x000000031c0c7446 */ /* 0x000fca000380000d */
[----:B------:R-:W-:-:S04]  /*1650*/  IMAD.SHL.U32 R14, R12, 0x4, RZ ;  /* 0x000000040c0e7824 */ /* 0x000fc800078e00ff */
[----:B------:R-:W0:Y:S02]  /*1660*/  LDC R12, c[0x2][R14+0xc] ;  /* 0x008003000e0c7b82 */ /* 0x000e240000000800 */
[----:B0-----:R-:W-:-:S04]  /*1670*/  SHF.R.S32.HI R13, RZ, 0x1f, R12 ;  /* 0x0000001fff0d7819 */ /* 0x001fc8000001140c */
.L_x_71:
[----:B------:R-:W-:Y:S05]  /*1680*/  BRX R12 -0x1690                                                          (*"BRANCH_TARGETS .L_x_72,.L_x_73,.L_x_74,.L_x_70"*) ;  /* 0xffffffe80c5c7949 */ /* 0x000fea000383ffff */
.L_x_74:
[----:B------:R-:W-:-:S13]  /*1690*/  ISETP.NE.AND P0, PT, R39, R8, PT ;  /* 0x000000082700720c */ /* 0x000fda0003f05270 */
[C---:B------:R-:W-:Y:S02]  /*16a0*/  @!P0 ISETP.NE.AND P2, PT, R8.reuse, -0x1, PT ;  /* 0xffffffff0800880c */ /* 0x040fe40003f45270 */
[C---:B------:R-:W-:Y:S02]  /*16b0*/  @P0 ISETP.NE.AND P1, PT, R37.reuse, -0x1, PT ;  /* 0xffffffff2500080c */ /* 0x040fe40003f25270 */
[----:B------:R-:W-:Y:S02]  /*16c0*/  @P0 IADD3 R12, PT, PT, -R37, 0x1, RZ ;  /* 0x00000001250c0810 */ /* 0x000fe40007ffe1ff */
[----:B------:R-:W-:Y:S02]  /*16d0*/  @!P0 SEL R39, R8, RZ, P2 ;  /* 0x000000ff08278207 */ /* 0x000fe40001000000 */
[----:B------:R-:W-:Y:S01]  /*16e0*/  @P0 SEL R39, R12, 0x1, P1 ;  /* 0x000000010c270807 */ /* 0x000fe20000800000 */
[----:B------:R-:W-:Y:S06]  /*16f0*/  BRA `(.L_x_24) ;  /* 0x0000000800fc7947 */ /* 0x000fec0003800000 */
.L_x_72:
[----:B------:R-:W-:-:S04]  /*1700*/  ISETP.NE.AND P0, PT, R21, RZ, PT ;  /* 0x000000ff1500720c */ /* 0x000fc80003f05270 */
[----:B------:R-:W-:Y:S01]  /*1710*/  SEL R39, RZ, 0x1, !P0 ;  /* 0x00000001ff277807 */ /* 0x000fe20004000000 */
[----:B------:R-:W-:Y:S08]  /*1720*/  BRA `(.L_x_24) ;  /* 0x0000000800f07947 */ /* 0x000ff00003800000 */
.L_x_73:
[----:B------:R-:W-:Y:S01]  /*1730*/  SHF.R.S32.HI R39, RZ, 0x1f, R26 ;  /* 0x0000001fff277819 */ /* 0x000fe2000001141a */
[----:B------:R-:W-:Y:S01]  /*1740*/  IMAD R38, R34, -0x69c11bf9, RZ ;  /* 0x963ee40722267824 */ /* 0x000fe200078e02ff */
[----:B------:R-:W-:Y:S01]  /*1750*/  LOP3.LUT R41, R9, UR38, RZ, 0x3c, !PT ;  /* 0x0000002609297c12 */ /* 0x000fe2000f8e3cff */
[----:B------:R-:W-:-:S04]  /*1760*/  IMAD.WIDE.U32 R12, R26, -0x217d106b, RZ ;  /* 0xde82ef951a0c7825 */ /* 0x000fc800078e00ff */
[----:B------:R-:W-:Y:S02]  /*1770*/  IMAD R39, R39, -0x217d106b, RZ ;  /* 0xde82ef9527277824 */ /* 0x000fe400078e02ff */
[----:B------:R-:W-:-:S04]  /*1780*/  IMAD.WIDE.U32 R14, R27, -0x69c11bf9, RZ ;  /* 0x963ee4071b0e7825 */ /* 0x000fc800078e00ff */
[----:B------:R-:W-:Y:S01]  /*1790*/  IMAD R43, R27, -0x5db4512c, R38 ;  /* 0xa24baed41b2b7824 */ /* 0x000fe200078e0226 */
[----:B------:R-:W-:Y:S01]  /*17a0*/  LOP3.LUT R14, R41, R12, R14, 0x96, !PT ;  /* 0x0000000c290e7212 */ /* 0x000fe200078e960e */
[----:B------:R-:W-:Y:S01]  /*17b0*/  IMAD R39, R26, -0x2ecbdabd, R39 ;  /* 0xd13425431a277824 */ /* 0x000fe200078e0227 */
[----:B------:R-:W-:Y:S01]  /*17c0*/  LOP3.LUT R12, R10, UR39, RZ, 0x3c, !PT ;  /* 0x000000270a0c7c12 */ /* 0x000fe2000f8e3cff */
[----:B------:R-:W-:Y:S02]  /*17d0*/  IMAD.IADD R43, R15, 0x1, R43 ;  /* 0x000000010f2b7824 */ /* 0x000fe400078e022b */
[----:B------:R-:W-:Y:S01]  /*17e0*/  IMAD.IADD R15, R13, 0x1, R39 ;  /* 0x000000010d0f7824 */ /* 0x000fe200078e0227 */
[----:B------:R-:W-:-:S04]  /*17f0*/  IADD3 R13, P0, PT, R14, 0x7f4a7c15, RZ ;  /* 0x7f4a7c150e0d7810 */ /* 0x000fc80007f1e0ff */
[----:B------:R-:W-:-:S04]  /*1800*/  LOP3.LUT R15, R12, R15, R43, 0x96, !PT ;  /* 0x0000000f0c0f7212 */ /* 0x000fc800078e962b */
        /* <DEDUP_REMOVED lines=21> */
[----:B------:R-:W-:-:S04]  /*1960*/  FSETP.GEU.AND P0, PT, R14, 0.5, PT ;  /* 0x3f0000000e00780b */ /* 0x000fc80003f0e000 */
[----:B------:R-:W-:Y:S01]  /*1970*/  SEL R39, RZ, 0x1, !P0 ;  /* 0x00000001ff277807 */ /* 0x000fe20004000000 */
[----:B------:R-:W-:Y:S08]  /*1980*/  BRA `(.L_x_24) ;  /* 0x0000000800587947 */ /* 0x000ff00003800000 */
.L_x_22:
[----:B------:R-:W-:-:S13]  /*1990*/  ISETP.GT.AND P0, PT, R28, 0x9, PT ;  /* 0x000000091c00780c */ /* 0x000fda0003f04270 */
[----:B------:R-:W-:Y:S05]  /*19a0*/  @P0 BRA `(.L_x_25) ;  /* 0x0000000000e40947 */ /* 0x000fea0003800000 */
[----:B------:R-:W-:-:S05]  /*19b0*/  IMAD.MOV.U32 R13, RZ, RZ, -0x7 ;  /* 0xfffffff9ff0d7424 */ /* 0x000fca00078e00ff */
[----:B------:R-:W-:-:S05]  /*19c0*/  VIADDMNMX.U32 R12, R28, R13, 0x3, PT ;  /* 0x000000031c0c7446 */ /* 0x000fca000380000d */
[----:B------:R-:W-:-:S04]  /*19d0*/  IMAD.SHL.U32 R14, R12, 0x4, RZ ;  /* 0x000000040c0e7824 */ /* 0x000fc800078e00ff */
[----:B------:R-:W0:Y:S02]  /*19e0*/  LDC R12, c[0x2][R14+0x1c] ;  /* 0x008007000e0c7b82 */ /* 0x000e240000000800 */
[----:B0-----:R-:W-:-:S04]  /*19f0*/  SHF.R.S32.HI R13, RZ, 0x1f, R12 ;  /* 0x0000001fff0d7819 */ /* 0x001fc8000001140c */
.L_x_76:
[----:B------:R-:W-:Y:S05]  /*1a00*/  BRX R12 -0x1a10                                                          (*"BRANCH_TARGETS .L_x_77,.L_x_78,.L_x_79,.L_x_70"*) ;  /* 0xffffffe40c7c7949 */ /* 0x000fea000383ffff */
.L_x_79:
[----:B------:R-:W-:Y:S01]  /*1a10*/  ISETP.NE.AND P0, PT, R21, RZ, PT ;  /* 0x000000ff1500720c */ /* 0x000fe20003f05270 */
[----:B------:R-:W-:-:S12]  /*1a20*/  IMAD.MOV.U32 R39, RZ, RZ, 0x1 ;  /* 0x00000001ff277424 */ /* 0x000fd800078e00ff */
[----:B------:R-:W-:Y:S05]  /*1a30*/  @!P0 BRA `(.L_x_24) ;  /* 0x00000008002c8947 */ /* 0x000fea0003800000 */
[----:B------:R-:W-:-:S04]  /*1a40*/  ISETP.NE.AND P0, PT, R8, -0x1, PT ;  /* 0xffffffff0800780c */ /* 0x000fc80003f05270 */
[----:B------:R-:W-:Y:S01]  /*1a50*/  SEL R39, R8, RZ, P0 ;  /* 0x000000ff08277207 */ /* 0x000fe20000000000 */
[----:B------:R-:W-:Y:S08]  /*1a60*/  BRA `(.L_x_24) ;  /* 0x0000000800207947 */ /* 0x000ff00003800000 */
.L_x_77:
[C---:B------:R-:W-:Y:S02]  /*1a70*/  ISETP.NE.AND P0, PT, R39.reuse, -0x1, PT ;  /* 0xffffffff2700780c */ /* 0x040fe40003f05270 */
[----:B------:R-:W-:-:S04]  /*1a80*/  IADD3 R39, PT, PT, -R39, 0x1, RZ ;  /* 0x0000000127277810 */ /* 0x000fc80007ffe1ff */
[----:B------:R-:W-:Y:S01]  /*1a90*/  SEL R39, R39, RZ, P0 ;  /* 0x000000ff27277207 */ /* 0x000fe20000000000 */
[----:B------:R-:W-:Y:S06]  /*1aa0*/  BRA `(.L_x_24) ;  /* 0x0000000800107947 */ /* 0x000fec0003800000 */
.L_x_78:
[----:B------:R-:W-:Y:S01]  /*1ab0*/  SHF.R.S32.HI R12, RZ, 0x1f, R26 ;  /* 0x0000001fff0c7819 */ /* 0x000fe2000001141a */
[----:B------:R-:W-:Y:S02]  /*1ac0*/  IMAD R38, R34, -0x69c11bf9, RZ ;  /* 0x963ee40722267824 */ /* 0x000fe400078e02ff */
[----:B------:R-:W-:-:S04]  /*1ad0*/  IMAD.WIDE.U32 R14, R27, -0x69c11bf9, RZ ;  /* 0x963ee4071b0e7825 */ /* 0x000fc800078e00ff */
[----:B------:R-:W-:Y:S02]  /*1ae0*/  IMAD R39, R12, -0x217d106b, RZ ;  /* 0xde82ef950c277824 */ /* 0x000fe400078e02ff */
[----:B------:R-:W-:-:S04]  /*1af0*/  IMAD.WIDE.U32 R12, R26, -0x217d106b, RZ ;  /* 0xde82ef951a0c7825 */ /* 0x000fc800078e00ff */
[----:B------:R-:W-:Y:S01]  /*1b00*/  IMAD R41, R26, -0x2ecbdabd, R39 ;  /* 0xd13425431a297824 */ /* 0x000fe200078e0227 */
[----:B------:R-:W-:Y:S01]  /*1b10*/  LOP3.LUT R39, R9, UR38, RZ, 0x3c, !PT ;  /* 0x0000002609277c12 */ /* 0x000fe2000f8e3cff */
[----:B------:R-:W-:Y:S02]  /*1b20*/  IMAD R43, R27, -0x5db4512c, R38 ;  /* 0xa24baed41b2b7824 */ /* 0x000fe400078e0226 */
[----:B------:R-:W-:Y:S01]  /*1b30*/  IMAD.IADD R41, R13, 0x1, R41 ;  /* 0x000000010d297824 */ /* 0x000fe200078e0229 */
[----:B------:R-:W-:Y:S01]  /*1b40*/  LOP3.LUT R39, R39, R12, R14, 0x96, !PT ;  /* 0x0000000c27277212 */ /* 0x000fe200078e960e */
[----:B------:R-:W-:Y:S01]  /*1b50*/  IMAD.IADD R43, R15, 0x1, R43 ;  /* 0x000000010f2b7824 */ /* 0x000fe200078e022b */
[----:B------:R-:W-:Y:S02]  /*1b60*/  LOP3.LUT R12, R10, UR39, RZ, 0x3c, !PT ;  /* 0x000000270a0c7c12 */ /* 0x000fe4000f8e3cff */
[----:B------:R-:W-:Y:S02]  /*1b70*/  IADD3 R39, P0, PT, R39, 0x7f4a7c15, RZ ;  /* 0x7f4a7c1527277810 */ /* 0x000fe40007f1e0ff */
[----:B------:R-:W-:-:S04]  /*1b80*/  LOP3.LUT R12, R12, R41, R43, 0x96, !PT ;  /* 0x000000290c0c7212 */ /* 0x000fc800078e962b */
[----:B------:R-:W-:-:S04]  /*1b90*/  IADD3.X R12, PT, PT, R12, -0x61c88647, RZ, P0, !PT ;  /* 0x9e3779b90c0c7810 */ /* 0x000fc800007fe4ff */
[--C-:B------:R-:W-:Y:S02]  /*1ba0*/  SHF.R.U32.HI R13, RZ, 0x1e, R12.reuse ;  /* 0x0000001eff0d7819 */ /* 0x100fe4000001160c */
[----:B------:R-:W-:Y:S02]  /*1bb0*/  SHF.R.U64 R14, R39, 0x1e, R12 ;  /* 0x0000001e270e7819 */ /* 0x000fe4000000120c */
[----:B------:R-:W-:Y:S02]  /*1bc0*/  LOP3.LUT R13, R13, R12, RZ, 0x3c, !PT ;  /* 0x0000000c0d0d7212 */ /* 0x000fe400078e3cff */
[----:B------:R-:W-:Y:S01]  /*1bd0*/  LOP3.LUT R14, R14, R39, RZ, 0x3c, !PT ;  /* 0x000000270e0e7212 */ /* 0x000fe200078e3cff */
[----:B------:R-:W-:Y:S02]  /*1be0*/  IMAD.MOV.U32 R39, RZ, RZ, 0x1 ;  /* 0x00000001ff277424 */ /* 0x000fe400078e00ff */
        /* <DEDUP_REMOVED lines=16> */
[----:B------:R-:W-:-:S13]  /*1cf0*/  FSETP.GEU.AND P0, PT, R14, 0.10000000149011611938, PT ;  /* 0x3dcccccd0e00780b */ /* 0x000fda0003f0e000 */
[----:B------:R-:W-:Y:S05]  /*1d00*/  @!P0 BRA `(.L_x_24) ;  /* 0x0000000400788947 */ /* 0x000fea0003800000 */
[----:B------:R-:W-:-:S04]  /*1d10*/  ISETP.NE.AND P0, PT, R8, -0x1, PT ;  /* 0xffffffff0800780c */ /* 0x000fc80003f05270 */
[----:B------:R-:W-:Y:S01]  /*1d20*/  SEL R39, R8, RZ, P0 ;  /* 0x000000ff08277207 */ /* 0x000fe20000000000 */
[----:B------:R-:W-:Y:S08]  /*1d30*/  BRA `(.L_x_24) ;  /* 0x00000004006c7947 */ /* 0x000ff00003800000 */
.L_x_25:
[----:B------:R-:W-:-:S05]  /*1d40*/  IMAD.MOV.U32 R13, RZ, RZ, -0xa ;  /* 0xfffffff6ff0d7424 */ /* 0x000fca00078e00ff */
[----:B------:R-:W-:-:S05]  /*1d50*/  VIADDMNMX.U32 R12, R28, R13, 0x3, PT ;  /* 0x000000031c0c7446 */ /* 0x000fca000380000d */
[----:B------:R-:W-:-:S04]  /*1d60*/  IMAD.SHL.U32 R14, R12, 0x4, RZ ;  /* 0x000000040c0e7824 */ /* 0x000fc800078e00ff */
[----:B------:R-:W0:Y:S02]  /*1d70*/  LDC R12, c[0x2][R14+0x2c] ;  /* 0x00800b000e0c7b82 */ /* 0x000e240000000800 */
[----:B0-----:R-:W-:-:S04]  /*1d80*/  SHF.R.S32.HI R13, RZ, 0x1f, R12 ;  /* 0x0000001fff0d7819 */ /* 0x001fc8000001140c */
.L_x_81:
[----:B------:R-:W-:Y:S05]  /*1d90*/  BRX R12 -0x1da0                                                          (*"BRANCH_TARGETS .L_x_82,.L_x_83,.L_x_84,.L_x_70"*) ;  /* 0xffffffe00c987949 */ /* 0x000fea000383ffff */
.L_x_70:
[----:B------:R-:W-:Y:S01]  /*1da0*/  IMAD.MOV.U32 R39, RZ, RZ, RZ ;  /* 0x000000ffff277224 */ /* 0x000fe200078e00ff */
[----:B------:R-:W-:Y:S06]  /*1db0*/  BRA `(.L_x_24) ;  /* 0x00000004004c7947 */ /* 0x000fec0003800000 */
.L_x_82:
[----:B------:R-:W-:-:S04]  /*1dc0*/  ISETP.NE.AND P0, PT, R39, -0x1, PT ;  /* 0xffffffff2700780c */ /* 0x000fc80003f05270 */
[----:B------:R-:W-:Y:S01]  /*1dd0*/  SEL R39, R39, RZ, P0 ;  /* 0x000000ff27277207 */ /* 0x000fe20000000000 */
[----:B------:R-:W-:Y:S08]  /*1de0*/  BRA `(.L_x_24) ;  /* 0x0000000400407947 */ /* 0x000ff00003800000 */
.L_x_83:
[----:B------:R-:W-:-:S04]  /*1df0*/  ISETP.NE.AND P0, PT, R8, -0x1, PT ;  /* 0xffffffff0800780c */ /* 0x000fc80003f05270 */
[----:B------:R-:W-:Y:S01]  /*1e00*/  SEL R39, R8, 0x1, P0 ;  /* 0x0000000108277807 */ /* 0x000fe20000000000 */
[----:B------:R-:W-:Y:S08]  /*1e10*/  BRA `(.L_x_24) ;  /* 0x0000000400347947 */ /* 0x000ff00003800000 */
.L_x_84:
[----:B------:R-:W-:-:S13]  /*1e20*/  ISETP.GT.AND P0, PT, R31, RZ, PT ;  /* 0x000000ff1f00720c */ /* 0x000fda0003f04270 */
[----:B------:R-:W-:Y:S05]  /*1e30*/  @P0 BRA `(.L_x_26) ;  /* 0x0000000000140947 */ /* 0x000fea0003800000 */
[----:B------:R-:W2:Y:S04]  /*1e40*/  LD.E R12, desc[UR36][R16.64] ;  /* 0x00000024100c7980 */ /* 0x000ea8000c101900 */
[----:B------:R-:W2:Y:S02]  /*1e50*/  LD.E R13, desc[UR36][R16.64+0x4] ;  /* 0x00000424100d7980 */ /* 0x000ea4000c101900 */
[----:B--2---:R-:W-:-:S04]  /*1e60*/  FSETP.GE.AND P0, PT, R12, R13, PT ;  /* 0x0000000d0c00720b */ /* 0x004fc80003f06000 */
[----:B------:R-:W-:Y:S01]  /*1e70*/  SEL R39, RZ, 0x1, P0 ;  /* 0x00000001ff277807 */ /* 0x000fe20000000000 */
[----:B------:R-:W-:Y:S08]  /*1e80*/  BRA `(.L_x_24) ;  /* 0x0000000400187947 */ /* 0x000ff00003800000 */
.L_x_26:
[----:B------:R-:W-:Y:S01]  /*1e90*/  SHF.R.S32.HI R12, RZ, 0x1f, R26 ;  /* 0x0000001fff0c7819 */ /* 0x000fe2000001141a */
[----:B------:R-:W-:Y:S02]  /*1ea0*/  IMAD R38, R34, -0x69c11bf9, RZ ;  /* 0x963ee40722267824 */ /* 0x000fe400078e02ff */
[----:B------:R-:W-:-:S04]  /*1eb0*/  IMAD.WIDE.U32 R14, R27, -0x69c11bf9, RZ ;  /* 0x963ee4071b0e7825 */ /* 0x000fc800078e00ff */
[----:B------:R-:W-:Y:S02]  /*1ec0*/  IMAD R39, R12, -0x217d106b, RZ ;  /* 0xde82ef950c277824 */ /* 0x000fe400078e02ff */
[----:B------:R-:W-:-:S04]  /*1ed0*/  IMAD.WIDE.U32 R12, R26, -0x217d106b, RZ ;  /* 0xde82ef951a0c7825 */ /* 0x000fc800078e00ff */
[----:B------:R-:W-:Y:S01]  /*1ee0*/  IMAD R41, R26, -0x2ecbdabd, R39 ;  /* 0xd13425431a297824 */ /* 0x000fe200078e0227 */
[----:B------:R-:W-:Y:S01]  /*1ef0*/  LOP3.LUT R39, R9, UR38, RZ, 0x3c, !PT ;  /* 0x0000002609277c12 */ /* 0x000fe2000f8e3cff */
[----:B------:R-:W-:-:S03]  /*1f00*/  IMAD R43, R27, -0x5db4512c, R38 ;  /* 0xa24baed41b2b7824 */ /* 0x000fc600078e0226 */
[----:B------:R-:W-:Y:S01]  /*1f10*/  LOP3.LUT R14, R39, R12, R14, 0x96, !PT ;  /* 0x0000000c270e7212 */ /* 0x000fe200078e960e */
[----:B------:R-:W-:Y:S01]  /*1f20*/  IMAD.IADD R43, R15, 0x1, R43 ;  /* 0x000000010f2b7824 */ /* 0x000fe200078e022b */
[----:B------:R-:W-:Y:S01]  /*1f30*/  LOP3.LUT R15, R10, UR39, RZ, 0x3c, !PT ;  /* 0x000000270a0f7c12 */ /* 0x000fe2000f8e3cff */
        /* <DEDUP_REMOVED lines=25> */
[----:B------:R-:W-:Y:S05]  /*20d0*/  @P0 BRA `(.L_x_27) ;  /* 0x00000000006c0947 */ /* 0x000fea0003800000 */
[----:B------:R-:W-:Y:S02]  /*20e0*/  LOP3.LUT R13, R14, 0x4fa9d69e, RZ, 0x3c, !PT ;  /* 0x4fa9d69e0e0d7812 */ /* 0x000fe400078e3cff */
[----:B------:R-:W-:Y:S02]  /*20f0*/  LOP3.LUT R15, R15, 0x85655c7a, RZ, 0x3c, !PT ;  /* 0x85655c7a0f0f7812 */ /* 0x000fe400078e3cff */
        /* <DEDUP_REMOVED lines=25> */
.L_x_27:
[----:B------:R-:W-:-:S04]  /*2290*/  IMAD.SHL.U32 R13, R33, 0x2, RZ ;  /* 0x00000002210d7824 */ /* 0x000fc800078e00ff */
[----:B------:R-:W-:-:S05]  /*22a0*/  IMAD.WIDE.U32 R12, R13, 0x4, R16 ;  /* 0x000000040d0c7825 */ /* 0x000fca00078e0010 */
[----:B------:R-:W2:Y:S04]  /*22b0*/  LD.E R14, desc[UR36][R12.64] ;  /* 0x000000240c0e7980 */ /* 0x000ea8000c101900 */
[----:B------:R-:W2:Y:S02]  /*22c0*/  LD.E R15, desc[UR36][R12.64+0x4] ;  /* 0x000004240c0f7980 */ /* 0x000ea4000c101900 */
[----:B--2---:R-:W-:-:S04]  /*22d0*/  FSETP.GE.AND P0, PT, R14, R15, PT ;  /* 0x0000000f0e00720b */ /* 0x004fc80003f06000 */
[----:B------:R-:W-:-:S09]  /*22e0*/  SEL R39, RZ, 0x1, P0 ;  /* 0x00000001ff277807 */ /* 0x000fd20000000000 */
.L_x_24:
[----:B------:R-:W-:Y:S05]  /*22f0*/  BSYNC.RECONVERGENT B1 ;  /* 0x0000000000017941 */ /* 0x000fea0003800200 */
.L_x_21:
[----:B------:R-:W-:Y:S01]  /*2300*/  ISETP.GT.AND P0, PT, R24, 0x6, PT ;  /* 0x000000061800780c */ /* 0x000fe20003f04270 */
[----:B------:R-:W-:-:S12]  /*2310*/  BSSY.RECONVERGENT B1, `(.L_x_28) ;  /* 0x0000111000017945 */ /* 0x000fd80003800200 */
[----:B------:R-:W-:Y:S05]  /*2320*/  @P0 BRA `(.L_x_29) ;  /* 0x0000000400d40947 */ /* 0x000fea0003800000 */
[----:B------:R-:W-:-:S13]  /*2330*/  ISETP.GT.AND P0, PT, R24, 0x3, PT ;  /* 0x000000031800780c */ /* 0x000fda0003f04270 */
[----:B------:R-:W-:Y:S05]  /*2340*/  @P0 BRA `(.L_x_30) ;  /* 0x0000000000f00947 */ /* 0x000fea0003800000 */
[----:B------:R-:W-:Y:S01]  /*2350*/  ISETP.NE.AND P0, PT, R24, 0x1, PT ;  /* 0x000000011800780c */ /* 0x000fe20003f05270 */
[----:B------:R-:W-:-:S12]  /*2360*/  IMAD.MOV.U32 R8, RZ, RZ, R24 ;  /* 0x000000ffff087224 */ /* 0x000fd800078e0018 */
[----:B------:R-:W-:Y:S05]  /*2370*/  @!P0 BRA `(.L_x_31) ;  /* 0x0000001000288947 */ /* 0x000fea0003800000 */
[----:B------:R-:W-:-:S05]  /*2380*/  IMAD.MOV.U32 R13, RZ, RZ, -0x2 ;  /* 0xfffffffeff0d7424 */ /* 0x000fca00078e00ff */
[----:B------:R-:W-:-:S05]  /*2390*/  VIADDMNMX.U32 R8, R24, R13, 0x2, PT ;  /* 0x0000000218087446 */ /* 0x000fca000380000d */
[----:B------:R-:W-:-:S04]  /*23a0*/  IMAD.SHL.U32 R8, R8, 0x4, RZ ;  /* 0x0000000408087824 */ /* 0x000fc800078e00ff */
[----:B------:R-:W0:Y:S02]  /*23b0*/  LDC R12, c[0x2][R8+0x3c] ;  /* 0x00800f00080c7b82 */ /* 0x000e240000000800 */
[----:B0-----:R-:W-:-:S04]  /*23c0*/  SHF.R.S32.HI R13, RZ, 0x1f, R12 ;  /* 0x0000001fff0d7819 */ /* 0x001fc8000001140c */
.L_x_86:
[----:B------:R-:W-:Y:S05]  /*23d0*/  BRX R12 -0x23e0                                                          (*"BRANCH_TARGETS .L_x_87,.L_x_88,.L_x_89"*) ;  /* 0xffffffdc0c087949 */ /* 0x000fea000383ffff */
.L_x_88:
[----:B------:R-:W-:Y:S01]  /*23e0*/  ISETP.NE.AND P0, PT, R37, -0x1, PT ;  /* 0xffffffff2500780c */ /* 0x000fe20003f05270 */
[----:B------:R-:W-:-:S12]  /*23f0*/  IMAD.MOV.U32 R8, RZ, RZ, RZ ;  /* 0x000000ffff087224 */ /* 0x000fd800078e00ff */
[----:B------:R-:W-:Y:S05]  /*2400*/  @!P0 BRA `(.L_x_31) ;  /* 0x0000001000048947 */ /* 0x000fea0003800000 */
[----:B------:R-:W-:Y:S01]  /*2410*/  ISETP.NE.AND P0, PT, R37, 0x1, PT ;  /* 0x000000012500780c */ /* 0x000fe20003f05270 */
[----:B------:R-:W-:-:S12]  /*2420*/  IMAD.MOV.U32 R8, RZ, RZ, R37 ;  /* 0x000000ffff087224 */ /* 0x000fd800078e0025 */
[----:B------:R-:W-:Y:S05]  /*2430*/  @P0 BRA `(.L_x_31) ;  /* 0x0000000c00f80947 */ /* 0x000fea0003800000 */
[----:B------:R-:W-:Y:S01]  /*2440*/  SHF.R.S32.HI R8, RZ, 0x1f, R26 ;  /* 0x0000001fff087819 */ /* 0x000fe2000001141a */
[----:B------:R-:W-:Y:S01]  /*2450*/  IMAD R36, R34, -0x69c11bf9, RZ ;  /* 0x963ee40722247824 */ /* 0x000fe200078e02ff */
[----:B------:R-:W-:Y:S01]  /*2460*/  LOP3.LUT R37, R9, UR38, RZ, 0x3c, !PT ;  /* 0x0000002609257c12 */ /* 0x000fe2000f8e3cff */
[----:B------:R-:W-:-:S04]  /*2470*/  IMAD.WIDE.U32 R14, R26, -0x217d106b, RZ ;  /* 0xde82ef951a0e7825 */ /* 0x000fc800078e00ff */
[----:B------:R-:W-:Y:S01]  /*2480*/  IMAD R41, R8, -0x217d106b, RZ ;  /* 0xde82ef9508297824 */ /* 0x000fe200078e02ff */
[----:B------:R-:W-:Y:S01]  /*2490*/  LOP3.LUT R8, R10, UR39, RZ, 0x3c, !PT ;  /* 0x000000270a087c12 */ /* 0x000fe2000f8e3cff */
[----:B------:R-:W-:-:S04]  /*24a0*/  IMAD.WIDE.U32 R12, R27, -0x69c11bf9, RZ ;  /* 0x963ee4071b0c7825 */ /* 0x000fc800078e00ff */
[----:B------:R-:W-:Y:S01]  /*24b0*/  IMAD R43, R27, -0x5db4512c, R36 ;  /* 0xa24baed41b2b7824 */ /* 0x000fe200078e0224 */
[----:B------:R-:W-:Y:S01]  /*24c0*/  LOP3.LUT R37, R37, R14, R12, 0x96, !PT ;  /* 0x0000000e25257212 */ /* 0x000fe200078e960c */
[----:B------:R-:W-:Y:S02]  /*24d0*/  IMAD R41, R26, -0x2ecbdabd, R41 ;  /* 0xd13425431a297824 */ /* 0x000fe400078e0229 */
[----:B------:R-:W-:Y:S01]  /*24e0*/  IMAD.IADD R43, R13, 0x1, R43 ;  /* 0x000000010d2b7824 */ /* 0x000fe200078e022b */
[----:B------:R-:W-:Y:S01]  /*24f0*/  LOP3.LUT R13, R37, 0x27d4eb4f, RZ, 0x3c, !PT ;  /* 0x27d4eb4f250d7812 */ /* 0x000fe200078e3cff */
[----:B------:R-:W-:-:S03]  /*2500*/  IMAD.IADD R41, R15, 0x1, R41 ;  /* 0x000000010f297824 */ /* 0x000fc600078e0229 */
[----:B------:R-:W-:Y:S02]  /*2510*/  IADD3 R13, P0, PT, R13, 0x7f4a7c15, RZ ;  /* 0x7f4a7c150d0d7810 */ /* 0x000fe40007f1e0ff */
[----:B------:R-:W-:-:S04]  /*2520*/  LOP3.LUT R8, R8, R41, R43, 0x96, !PT ;  /* 0x0000002908087212 */ /* 0x000fc800078e962b */
[----:B------:R-:W-:-:S04]  /*2530*/  LOP3.LUT R14, R8, 0xc2b2ae3d, RZ, 0x3c, !PT ;  /* 0xc2b2ae3d080e7812 */ /* 0x000fc800078e3cff */
        /* <DEDUP_REMOVED lines=21> */
[----:B------:R-:W-:Y:S01]  /*2690*/  FSETP.GEU.AND P0, PT, R8, R29, PT ;  /* 0x0000001d0800720b */ /* 0x000fe20003f0e000 */
[----:B------:R-:W-:-:S12]  /*26a0*/  IMAD.MOV.U32 R8, RZ, RZ, RZ ;  /* 0x000000ffff087224 */ /* 0x000fd800078e00ff */
[----:B------:R-:W-:Y:S05]  /*26b0*/  @!P0 BRA `(.L_x_31) ;  /* 0x0000000c00588947 */ /* 0x000fea0003800000 */
[----:B------:R-:W-:Y:S01]  /*26c0*/  IMAD.MOV.U32 R8, RZ, RZ, 0x1 ;  /* 0x00000001ff087424 */ /* 0x000fe200078e00ff */
[----:B------:R-:W-:Y:S06]  /*26d0*/  BRA `(.L_x_31) ;  /* 0x0000000c00507947 */ /* 0x000fec0003800000 */
.L_x_87:
[----:B------:R-:W-:-:S04]  /*26e0*/  ISETP.NE.AND P0, PT, R37, -0x1, PT ;  /* 0xffffffff2500780c */ /* 0x000fc80003f05270 */
[----:B------:R-:W-:Y:S01]  /*26f0*/  SEL R8, R37, RZ, P0 ;  /* 0x000000ff25087207 */ /* 0x000fe20000000000 */
[----:B------:R-:W-:Y:S08]  /*2700*/  BRA `(.L_x_31) ;  /* 0x0000000c00447947 */ /* 0x000ff00003800000 */
.L_x_30:
[----:B------:R-:W-:-:S05]  /*2710*/  IMAD.MOV.U32 R13, RZ, RZ, -0x4 ;  /* 0xfffffffcff0d7424 */ /* 0x000fca00078e00ff */
[----:B------:R-:W-:-:S05]  /*2720*/  VIADDMNMX.U32 R12, R24, R13, 0x3, PT ;  /* 0x00000003180c7446 */ /* 0x000fca000380000d */
[----:B------:R-:W-:-:S04]  /*2730*/  IMAD.SHL.U32 R14, R12, 0x4, RZ ;  /* 0x000000040c0e7824 */ /* 0x000fc800078e00ff */
[----:B------:R-:W0:Y:S02]  /*2740*/  LDC R12, c[0x2][R14+0x48] ;  /* 0x008012000e0c7b82 */ /* 0x000e240000000800 */
[----:B0-----:R-:W-:-:S04]  /*2750*/  SHF.R.S32.HI R13, RZ, 0x1f, R12 ;  /* 0x0000001fff0d7819 */ /* 0x001fc8000001140c */
.L_x_90:
[----:B------:R-:W-:Y:S05]  /*2760*/  BRX R12 -0x2770                                                          (*"BRANCH_TARGETS .L_x_91,.L_x_92,.L_x_93,.L_x_89"*) ;  /* 0xffffffd80c247949 */ /* 0x000fea000383ffff */
.L_x_93:
[C---:B------:R-:W-:Y:S02]  /*2770*/  ISETP.NE.AND P0, PT, R8.reuse, R37, PT ;  /* 0x000000250800720c */ /* 0x040fe40003f05270 */
[----:B------:R-:W-:-:S11]  /*2780*/  ISETP.NE.AND P1, PT, R8, -0x1, PT ;  /* 0xffffffff0800780c */ /* 0x000fd60003f25270 */
[----:B------:R-:W-:Y:S02]  /*2790*/  @P0 IADD3 R12, PT, PT, -R36, 0x1, RZ ;  /* 0x00000001240c0810 */ /* 0x000fe40007ffe1ff */
[----:B------:R-:W-:Y:S02]  /*27a0*/  @!P0 SEL R8, R8, RZ, P1 ;  /* 0x000000ff08088207 */ /* 0x000fe40000800000 */
[----:B------:R-:W-:Y:S01]  /*27b0*/  @P0 SEL R8, R12, 0x1, P1 ;  /* 0x000000010c080807 */ /* 0x000fe20000800000 */
[----:B------:R-:W-:Y:S06]  /*27c0*/  BRA `(.L_x_31) ;  /* 0x0000000c00147947 */ /* 0x000fec0003800000 */
.L_x_91:
[----:B------:R-:W-:-:S04]  /*27d0*/  ISETP.NE.AND P0, PT, R11, RZ, PT ;  /* 0x000000ff0b00720c */ /* 0x000fc80003f05270 */
[----:B------:R-:W-:Y:S01]  /*27e0*/  SEL R8, RZ, 0x1, !P0 ;  /* 0x00000001ff087807 */ /* 0x000fe20004000000 */
[----:B------:R-:W-:Y:S08]  /*27f0*/  BRA `(.L_x_31) ;  /* 0x0000000c00087947 */ /* 0x000ff00003800000 */
.L_x_92:
        /* <DEDUP_REMOVED lines=40> */
.L_x_29:
[----:B------:R-:W-:-:S13]  /*2a80*/  ISETP.GT.AND P0, PT, R24, 0x9, PT ;  /* 0x000000091800780c */ /* 0x000fda0003f04270 */
[----:B------:R-:W-:Y:S05]  /*2a90*/  @P0 BRA `(.L_x_32) ;  /* 0x0000000000ec0947 */ /* 0x000fea0003800000 */
[----:B------:R-:W-:-:S05]  /*2aa0*/  IMAD.MOV.U32 R13, RZ, RZ, -0x7 ;  /* 0xfffffff9ff0d7424 */ /* 0x000fca00078e00ff */
[----:B------:R-:W-:-:S05]  /*2ab0*/  VIADDMNMX.U32 R12, R24, R13, 0x3, PT ;  /* 0x00000003180c7446 */ /* 0x000fca000380000d */
[----:B------:R-:W-:-:S04]  /*2ac0*/  IMAD.SHL.U32 R14, R12, 0x4, RZ ;  /* 0x000000040c0e7824 */ /* 0x000fc800078e00ff */
[----:B------:R-:W0:Y:S02]  /*2ad0*/  LDC R12, c[0x2][R14+0x58] ;  /* 0x008016000e0c7b82 */ /* 0x000e240000000800 */
[----:B0-----:R-:W-:-:S04]  /*2ae0*/  SHF.R.S32.HI R13, RZ, 0x1f, R12 ;  /* 0x0000001fff0d7819 */ /* 0x001fc8000001140c */
.L_x_95:
[----:B------:R-:W-:Y:S05]  /*2af0*/  BRX R12 -0x2b00                                                          (*"BRANCH_TARGETS .L_x_96,.L_x_97,.L_x_98,.L_x_89"*) ;  /* 0xffffffd40c407949 */ /* 0x000fea000383ffff */
.L_x_98:
[----:B------:R-:W-:Y:S01]  /*2b00*/  ISETP.NE.AND P0, PT, R11, RZ, PT ;  /* 0x000000ff0b00720c */ /* 0x000fe20003f05270 */
[----:B------:R-:W-:-:S12]  /*2b10*/  IMAD.MOV.U32 R8, RZ, RZ, 0x1 ;  /* 0x00000001ff087424 */ /* 0x000fd800078e00ff */
[----:B------:R-:W-:Y:S05]  /*2b20*/  @!P0 BRA `(.L_x_31) ;  /* 0x00000008003c8947 */ /* 0x000fea0003800000 */
[----:B------:R-:W-:-:S04]  /*2b30*/  ISETP.NE.AND P0, PT, R37, -0x1, PT ;  /* 0xffffffff2500780c */ /* 0x000fc80003f05270 */
[----:B------:R-:W-:Y:S01]  /*2b40*/  SEL R8, R37, RZ, P0 ;  /* 0x000000ff25087207 */ /* 0x000fe20000000000 */
[----:B------:R-:W-:Y:S08]  /*2b50*/  BRA `(.L_x_31) ;  /* 0x0000000800307947 */ /* 0x000ff00003800000 */
.L_x_96:
[C---:B------:R-:W-:Y:S02]  /*2b60*/  ISETP.NE.AND P0, PT, R8.reuse, -0x1, PT ;  /* 0xffffffff0800780c */ /* 0x040fe40003f05270 */
[----:B------:R-:W-:-:S04]  /*2b70*/  IADD3 R8, PT, PT, -R8, 0x1, RZ ;  /* 0x0000000108087810 */ /* 0x000fc80007ffe1ff */
[----:B------:R-:W-:Y:S01]  /*2b80*/  SEL R8, R8, RZ, P0 ;  /* 0x000000ff08087207 */ /* 0x000fe20000000000 */
[----:B------:R-:W-:Y:S06]  /*2b90*/  BRA `(.L_x_31) ;  /* 0x0000000800207947 */ /* 0x000fec0003800000 */
.L_x_97:
[----:B------:R-:W-:Y:S01]  /*2ba0*/  SHF.R.S32.HI R8, RZ, 0x1f, R26 ;  /* 0x0000001fff087819 */ /* 0x000fe2000001141a */
[----:B------:R-:W-:Y:S01]  /*2bb0*/  IMAD R14, R34, -0x69c11bf9, RZ ;  /* 0x963ee407220e7824 */ /* 0x000fe200078e02ff */
[----:B------:R-:W-:Y:S01]  /*2bc0*/  LOP3.LUT R41, R9, UR38, RZ, 0x3c, !PT ;  /* 0x0000002609297c12 */ /* 0x000fe2000f8e3cff */
[----:B------:R-:W-:-:S04]  /*2bd0*/  IMAD.WIDE.U32 R12, R27, -0x69c11bf9, RZ ;  /* 0x963ee4071b0c7825 */ /* 0x000fc800078e00ff */
[----:B------:R-:W-:Y:S01]  /*2be0*/  IMAD R43, R8, -0x217d106b, RZ ;  /* 0xde82ef95082b7824 */ /* 0x000fe200078e02ff */
[----:B------:R-:W-:Y:S01]  /*2bf0*/  LOP3.LUT R8, R10, UR39, RZ, 0x3c, !PT ;  /* 0x000000270a087c12 */ /* 0x000fe2000f8e3cff */
[----:B------:R-:W-:Y:S02]  /*2c00*/  IMAD R45, R27, -0x5db4512c, R14 ;  /* 0xa24baed41b2d7824 */ /* 0x000fe400078e020e */
[----:B------:R-:W-:-:S04]  /*2c10*/  IMAD.WIDE.U32 R14, R26, -0x217d106b, RZ ;  /* 0xde82ef951a0e7825 */ /* 0x000fc800078e00ff */
[----:B------:R-:W-:Y:S01]  /*2c20*/  IMAD R43, R26, -0x2ecbdabd, R43 ;  /* 0xd13425431a2b7824 */ /* 0x000fe200078e022b */
[----:B------:R-:W-:Y:S01]  /*2c30*/  LOP3.LUT R41, R41, R14, R12, 0x96, !PT ;  /* 0x0000000e29297212 */ /* 0x000fe200078e960c */
[----:B------:R-:W-:Y:S02]  /*2c40*/  IMAD.IADD R45, R13, 0x1, R45 ;  /* 0x000000010d2d7824 */ /* 0x000fe400078e022d */
[----:B------:R-:W-:Y:S01]  /*2c50*/  IMAD.IADD R43, R15, 0x1, R43 ;  /* 0x000000010f2b7824 */ /* 0x000fe200078e022b */
[----:B------:R-:W-:-:S04]  /*2c60*/  LOP3.LUT R41, R41, 0x27d4eb4f, RZ, 0x3c, !PT ;  /* 0x27d4eb4f29297812 */ /* 0x000fc800078e3cff */
[----:B------:R-:W-:Y:S02]  /*2c70*/  LOP3.LUT R8, R8, R43, R45, 0x96, !PT ;  /* 0x0000002b08087212 */ /* 0x000fe400078e962d */
[----:B------:R-:W-:Y:S02]  /*2c80*/  IADD3 R41, P0, PT, R41, 0x7f4a7c15, RZ ;  /* 0x7f4a7c1529297810 */ /* 0x000fe40007f1e0ff */
        /* <DEDUP_REMOVED lines=22> */
[----:B------:R-:W-:Y:S01]  /*2df0*/  FSETP.GEU.AND P0, PT, R8, 0.10000000149011611938, PT ;  /* 0x3dcccccd0800780b */ /* 0x000fe20003f0e000 */
[----:B------:R-:W-:-:S12]  /*2e00*/  IMAD.MOV.U32 R8, RZ, RZ, 0x1 ;  /* 0x00000001ff087424 */ /* 0x000fd800078e00ff */
[----:B------:R-:W-:Y:S05]  /*2e10*/  @!P0 BRA `(.L_x_31) ;  /* 0x0000000400808947 */ /* 0x000fea0003800000 */
[----:B------:R-:W-:-:S04]  /*2e20*/  ISETP.NE.AND P0, PT, R37, -0x1, PT ;  /* 0xffffffff2500780c */ /* 0x000fc80003f05270 */
[----:B------:R-:W-:Y:S01]  /*2e30*/  SEL R8, R37, RZ, P0 ;  /* 0x000000ff25087207 */ /* 0x000fe20000000000 */
[----:B------:R-:W-:Y:S08]  /*2e40*/  BRA `(.L_x_31) ;  /* 0x0000000400747947 */ /* 0x000ff00003800000 */
.L_x_32:
[----:B------:R-:W-:-:S05]  /*2e50*/  IMAD.MOV.U32 R13, RZ, RZ, -0xa ;  /* 0xfffffff6ff0d7424 */ /* 0x000fca00078e00ff */
[----:B------:R-:W-:-:S05]  /*2e60*/  VIADDMNMX.U32 R12, R24, R13, 0x3, PT ;  /* 0x00000003180c7446 */ /* 0x000fca000380000d */
[----:B------:R-:W-:-:S04]  /*2e70*/  IMAD.SHL.U32 R14, R12, 0x4, RZ ;  /* 0x000000040c0e7824 */ /* 0x000fc800078e00ff */
[----:B------:R-:W0:Y:S02]  /*2e80*/  LDC R12, c[0x2][R14+0x68] ;  /* 0x00801a000e0c7b82 */ /* 0x000e240000000800 */
[----:B0-----:R-:W-:-:S04]  /*2e90*/  SHF.R.S32.HI R13, RZ, 0x1f, R12 ;  /* 0x0000001fff0d7819 */ /* 0x001fc8000001140c */
.L_x_100:
[----:B------:R-:W-:Y:S05]  /*2ea0*/  BRX R12 -0x2eb0                                                          (*"BRANCH_TARGETS .L_x_101,.L_x_102,.L_x_103,.L_x_89"*) ;  /* 0xffffffd00c547949 */ /* 0x000fea000383ffff */
.L_x_89:
[----:B------:R-:W-:Y:S01]  /*2eb0*/  IMAD.MOV.U32 R8, RZ, RZ, RZ ;  /* 0x000000ffff087224 */ /* 0x000fe200078e00ff */
[----:B------:R-:W-:Y:S06]  /*2ec0*/  BRA `(.L_x_31) ;  /* 0x0000000400547947 */ /* 0x000fec0003800000 */
.L_x_101:
[----:B------:R-:W-:-:S04]  /*2ed0*/  ISETP.NE.AND P0, PT, R8, -0x1, PT ;  /* 0xffffffff0800780c */ /* 0x000fc80003f05270 */
[----:B------:R-:W-:Y:S01]  /*2ee0*/  SEL R8, R8, RZ, P0 ;  /* 0x000000ff08087207 */ /* 0x000fe20000000000 */
[----:B------:R-:W-:Y:S08]  /*2ef0*/  BRA `(.L_x_31) ;  /* 0x0000000400487947 */ /* 0x000ff00003800000 */
.L_x_102:
[----:B------:R-:W-:-:S04]  /*2f00*/  ISETP.NE.AND P0, PT, R37, -0x1, PT ;  /* 0xffffffff2500780c */ /* 0x000fc80003f05270 */
[----:B------:R-:W-:Y:S01]  /*2f10*/  SEL R8, R37, 0x1, P0 ;  /* 0x0000000125087807 */ /* 0x000fe20000000000 */
[----:B------:R-:W-:Y:S08]  /*2f20*/  BRA `(.L_x_31) ;  /* 0x00000004003c7947 */ /* 0x000ff00003800000 */
.L_x_103:
[----:B------:R-:W-:-:S13]  /*2f30*/  ISETP.GT.AND P0, PT, R0, RZ, PT ;  /* 0x000000ff0000720c */ /* 0x000fda0003f04270 */
[----:B------:R-:W-:Y:S05]  /*2f40*/  @P0 BRA `(.L_x_33) ;  /* 0x0000000000140947 */ /* 0x000fea0003800000 */
[----:B------:R-:W2:Y:S04]  /*2f50*/  LD.E R8, desc[UR36][R18.64] ;  /* 0x0000002412087980 */ /* 0x000ea8000c101900 */
[----:B------:R-:W2:Y:S02]  /*2f60*/  LD.E R13, desc[UR36][R18.64+0x4] ;  /* 0x00000424120d7980 */ /* 0x000ea4000c101900 */
[----:B--2---:R-:W-:-:S04]  /*2f70*/  FSETP.GE.AND P0, PT, R8, R13, PT ;  /* 0x0000000d0800720b */ /* 0x004fc80003f06000 */
[----:B------:R-:W-:Y:S01]  /*2f80*/  SEL R8, RZ, 0x1, P0 ;  /* 0x00000001ff087807 */ /* 0x000fe20000000000 */
[----:B------:R-:W-:Y:S08]  /*2f90*/  BRA `(.L_x_31) ;  /* 0x0000000400207947 */ /* 0x000ff00003800000 */
.L_x_33:
        /* <DEDUP_REMOVED lines=66> */
.L_x_34:
[----:B------:R-:W-:-:S04]  /*33c0*/  IMAD.SHL.U32 R13, R20, 0x2, RZ ;  /* 0x00000002140d7824 */ /* 0x000fc800078e00ff */
[----:B------:R-:W-:-:S05]  /*33d0*/  IMAD.WIDE.U32 R12, R13, 0x4, R18 ;  /* 0x000000040d0c7825 */ /* 0x000fca00078e0012 */
[----:B------:R-:W2:Y:S04]  /*33e0*/  LD.E R8, desc[UR36][R12.64] ;  /* 0x000000240c087980 */ /* 0x000ea8000c101900 */
[----:B------:R-:W2:Y:S02]  /*33f0*/  LD.E R15, desc[UR36][R12.64+0x4] ;  /* 0x000004240c0f7980 */ /* 0x000ea4000c101900 */
[----:B--2---:R-:W-:-:S04]  /*3400*/  FSETP.GE.AND P0, PT, R8, R15, PT ;  /* 0x0000000f0800720b */ /* 0x004fc80003f06000 */
[----:B------:R-:W-:-:S09]  /*3410*/  SEL R8, RZ, 0x1, P0 ;  /* 0x00000001ff087807 */ /* 0x000fd20000000000 */
.L_x_31:
[----:B------:R-:W-:Y:S05]  /*3420*/  BSYNC.RECONVERGENT B1 ;  /* 0x0000000000017941 */ /* 0x000fea0003800200 */
.L_x_28:
[----:B------:R-:W-:Y:S01]  /*3430*/  IMAD.SHL.U32 R13, R39, 0x2, RZ ;  /* 0x00000002270d7824 */ /* 0x000fe200078e00ff */
[----:B------:R-:W-:Y:S01]  /*3440*/  ISETP.NE.AND P0, PT, R28, 0xc, PT ;  /* 0x0000000c1c00780c */ /* 0x000fe20003f05270 */
[----:B------:R-:W-:Y:S03]  /*3450*/  BSSY.RECONVERGENT B1, `(.L_x_35) ;  /* 0x0000030000017945 */ /* 0x000fe60003800200 */
[----:B------:R-:W-:-:S05]  /*3460*/  LOP3.LUT R13, R8, R13, RZ, 0xfc, !PT ;  /* 0x0000000d080d7212 */ /* 0x000fca00078efcff */
[----:B------:R-:W-:-:S04]  /*3470*/  IMAD.SHL.U32 R13, R13, 0x4, RZ ;  /* 0x000000040d0d7824 */ /* 0x000fc800078e00ff */
[----:B------:R-:W0:Y:S08]  /*3480*/  LDC R43, c[0x3][R13] ;  /* 0x00c000000d2b7b82 */ /* 0x000e300000000800 */
[----:B------:R-:W1:Y:S01]  /*3490*/  LDC R38, c[0x3][R13+0x10] ;  /* 0x00c004000d267b82 */ /* 0x000e620000000800 */
[----:B0-----:R-:W-:Y:S02]  /*34a0*/  IMAD.IADD R6, R43, 0x1, R6 ;  /* 0x000000012b067824 */ /* 0x001fe400078e0206 */
[----:B-1----:R-:W-:Y:S01]  /*34b0*/  IMAD.IADD R7, R38, 0x1, R7 ;  /* 0x0000000126077824 */ /* 0x002fe200078e0207 */
[----:B------:R-:W-:Y:S06]  /*34c0*/  @P0 BRA `(.L_x_36) ;  /* 0x0000000000a00947 */ /* 0x000fec0003800000 */
[----:B------:R-:W-:Y:S01]  /*34d0*/  IMAD.SHL.U32 R12, R33, 0x2, RZ ;  /* 0x00000002210c7824 */ /* 0x000fe200078e00ff */
[----:B------:R-:W-:Y:S01]  /*34e0*/  ISETP.NE.AND P0, PT, R31, RZ, PT ;  /* 0x000000ff1f00720c */ /* 0x000fe20003f05270 */
[----:B------:R-:W-:-:S03]  /*34f0*/  IMAD.MOV.U32 R13, RZ, RZ, R25 ;  /* 0x000000ffff0d7224 */ /* 0x000fc600078e0019 */
[----:B------:R-:W-:-:S05]  /*3500*/  SEL R12, R12, RZ, P0 ;  /* 0x000000ff0c0c7207 */ /* 0x000fca0000000000 */
[----:B------:R-:W-:Y:S02]  /*3510*/  IMAD.IADD R15, R39, 0x1, R12 ;  /* 0x00000001270f7824 */ /* 0x000fe400078e020c */
[----:B------:R-:W-:-:S04]  /*3520*/  IMAD.MOV.U32 R12, RZ, RZ, R22 ;  /* 0x000000ffff0c7224 */ /* 0x000fc800078e0016 */
[----:B------:R-:W-:-:S05]  /*3530*/  IMAD.WIDE R12, R15, 0x4, R12 ;  /* 0x000000040f0c7825 */ /* 0x000fca00078e020c */
[----:B------:R-:W2:Y:S02]  /*3540*/  LD.E R14, desc[UR36][R12.64] ;  /* 0x000000240c0e7980 */ /* 0x000ea4000c101900 */
[----:B--2---:R-:W-:Y:S02]  /*3550*/  VIADD R41, R14, 0x1 ;  /* 0x000000010e297836 */ /* 0x004fe40000000000 */
[----:B------:R-:W-:-:S03]  /*3560*/  IMAD.WIDE R14, R15, 0x4, R16 ;  /* 0x000000040f0e7825 */ /* 0x000fc600078e0210 */
[----:B------:R0:W-:Y:S04]  /*3570*/  ST.E desc[UR36][R12.64], R41 ;  /* 0x000000290c007985 */ /* 0x0001e8000c101924 */
[----:B------:R-:W2:Y:S01]  /*3580*/  LD.E R37, desc[UR36][R14.64] ;  /* 0x000000240e257980 */ /* 0x000ea2000c101900 */
[----:B------:R-:W-:Y:S01]  /*3590*/  I2FP.F32.S32 R45, R41 ;  /* 0x00000029002d7245 */ /* 0x000fe20000201400 */
[----:B------:R-:W-:Y:S01]  /*35a0*/  BSSY.RECONVERGENT B2, `(.L_x_37) ;  /* 0x0000011000027945 */ /* 0x000fe20003800200 */
[----:B------:R-:W-:Y:S02]  /*35b0*/  I2FP.F32.S32 R36, R43 ;  /* 0x0000002b00247245 */ /* 0x000fe40000201400 */
[----:B------:R-:W1:Y:S01]  /*35c0*/  MUFU.RCP R40, R45 ;  /* 0x0000002d00287308 */ /* 0x000e620000001000 */
[----:B------:R-:W-:Y:S01]  /*35d0*/  ISETP.GE.AND P2, PT, R31, 0x1, PT ;  /* 0x000000011f00780c */ /* 0x000fe20003f46270 */
[----:B-1----:R-:W-:-:S04]  /*35e0*/  FFMA R43, -R45, R40, 1 ;  /* 0x3f8000002d2b7423 */ /* 0x002fc80000000128 */
[----:B------:R-:W-:Y:S01]  /*35f0*/  FFMA R43, R40, R43, R40 ;  /* 0x0000002b282b7223 */ /* 0x000fe20000000028 */
[----:B--2---:R-:W-:-:S04]  /*3600*/  FADD R36, -R37, R36 ;  /* 0x0000002425247221 */ /* 0x004fc80000000100 */
[----:B------:R-:W1:Y:S01]  /*3610*/  FCHK P0, R36, R45 ;  /* 0x0000002d24007302 */ /* 0x000e620000000000 */
[----:B------:R-:W-:-:S04]  /*3620*/  FFMA R40, R36, R43, RZ ;  /* 0x0000002b24287223 */ /* 0x000fc800000000ff */
[----:B0-----:R-:W-:-:S04]  /*3630*/  FFMA R12, -R45, R40, R36 ;  /* 0x000000282d0c7223 */ /* 0x001fc80000000124 */
[----:B------:R-:W-:Y:S01]  /*3640*/  FFMA R12, R43, R12, R40 ;  /* 0x0000000c2b0c7223 */ /* 0x000fe20000000028 */
[----:B-1----:R-:W-:Y:S06]  /*3650*/  @!P0 BRA `(.L_x_38) ;  /* 0x0000000000148947 */ /* 0x002fec0003800000 */
[----:B------:R-:W-:Y:S01]  /*3660*/  IMAD.MOV.U32 R12, RZ, RZ, R36 ;  /* 0x000000ffff0c7224 */ /* 0x000fe200078e0024 */
[----:B------:R-:W-:Y:S01]  /*3670*/  MOV R36, 0x36a0 ;  /* 0x000036a000247802 */ /* 0x000fe20000000f00 */
[----:B------:R-:W-:-:S07]  /*3680*/  IMAD.MOV.U32 R13, RZ, RZ, R45 ;  /* 0x000000ffff0d7224 */ /* 0x000fce00078e002d */
[----:B------:R-:W-:Y:S05]  /*3690*/  CALL.REL.NOINC `($__internal_1_$__cuda_sm3x_div_rn_noftz_f32_slowpath) ;  /* 0x00000008009c7944 */ /* 0x000fea0003c00000 */
[----:B------:R-:W-:-:S07]  /*36a0*/  IMAD.MOV.U32 R12, RZ, RZ, R40 ;  /* 0x000000ffff0c7224 */ /* 0x000fce00078e0028 */
.L_x_38:
[----:B------:R-:W-:Y:S05]  /*36b0*/  BSYNC.RECONVERGENT B2 ;  /* 0x0000000000027941 */ /* 0x000fea0003800200 */
.L_x_37:
[----:B------:R-:W-:Y:S01]  /*36c0*/  FADD R37, R37, R12 ;  /* 0x0000000c25257221 */ /* 0x000fe20000000000 */
[----:B------:R-:W-:Y:S02]  /*36d0*/  @P2 IMAD.SHL.U32 R13, R33, 0x4, RZ ;  /* 0x00000004210d2824 */ /* 0x000fe400078e00ff */
[----:B------:R-:W-:Y:S02]  /*36e0*/  @P2 IMAD.SHL.U32 R36, R39, 0x2, RZ ;  /* 0x0000000227242824 */ /* 0x000fe400078e00ff */
[----:B------:R0:W-:Y:S01]  /*36f0*/  ST.E desc[UR36][R14.64], R37 ;  /* 0x000000250e007985 */ /* 0x0001e2000c101924 */
[----:B------:R-:W-:Y:S02]  /*3700*/  @P2 IMAD.SHL.U32 R12, R31, 0x2, RZ ;  /* 0x000000021f0c2824 */ /* 0x000fe400078e00ff */
[----:B------:R-:W-:Y:S01]  /*3710*/  @P2 IMAD.MOV.U32 R41, RZ, RZ, -0x1 ;  /* 0xffffffffff292424 */ /* 0x000fe200078e00ff */
[----:B------:R-:W-:-:S04]  /*3720*/  @P2 LOP3.LUT R13, R8, R36, R13, 0xfe, !PT ;  /* 0x00000024080d2212 */ /* 0x000fc800078efe0d */
[----:B------:R-:W-:-:S04]  /*3730*/  @P2 SHF.L.U32 R12, R41, R12, RZ ;  /* 0x0000000c290c2219 */ /* 0x000fc800000006ff */
[----:B0-----:R-:W-:-:S07]  /*3740*/  @P2 LOP3.LUT R33, R13, R12, RZ, 0x30, !PT ;  /* 0x0000000c0d212212 */ /* 0x001fce00078e30ff */
.L_x_36:
[----:B------:R-:W-:Y:S05]  /*3750*/  BSYNC.RECONVERGENT B1 ;  /* 0x0000000000017941 */ /* 0x000fea0003800200 */
.L_x_35:
[----:B------:R-:W-:Y:S01]  /*3760*/  ISETP.NE.AND P0, PT, R24, 0xc, PT ;  /* 0x0000000c1800780c */ /* 0x000fe20003f05270 */
[----:B------:R-:W-:-:S12]  /*3770*/  BSSY.RECONVERGENT B1, `(.L_x_39) ;  /* 0x000002a000017945 */ /* 0x000fd80003800200 */
[----:B------:R-:W-:Y:S05]  /*3780*/  @P0 BRA `(.L_x_40) ;  /* 0x0000000000a00947 */ /* 0x000fea0003800000 */
[----:B------:R-:W-:Y:S01]  /*3790*/  IMAD.SHL.U32 R13, R20, 0x2, RZ ;  /* 0x00000002140d7824 */ /* 0x000fe200078e00ff */
[----:B------:R-:W-:Y:S01]  /*37a0*/  ISETP.NE.AND P0, PT, R0, RZ, PT ;  /* 0x000000ff0000720c */ /* 0x000fe20003f05270 */
[----:B------:R-:W-:-:S03]  /*37b0*/  IMAD.MOV.U32 R12, RZ, RZ, R2 ;  /* 0x000000ffff0c7224 */ /* 0x000fc600078e0002 */
[----:B------:R-:W-:-:S05]  /*37c0*/  SEL R13, R13, RZ, P0 ;  /* 0x000000ff0d0d7207 */ /* 0x000fca0000000000 */
[----:B------:R-:W-:Y:S02]  /*37d0*/  IMAD.IADD R15, R8, 0x1, R13 ;  /* 0x00000001080f7824 */ /* 0x000fe400078e020d */
[----:B------:R-:W-:Y:S02]  /*37e0*/  IMAD.MOV.U32 R13, RZ, RZ, R23 ;  /* 0x000000ffff0d7224 */ /* 0x000fe400078e0017 */
        /* <DEDUP_REMOVED lines=24> */
.L_x_42:
[----:B------:R-:W-:Y:S05]  /*3970*/  BSYNC.RECONVERGENT B2 ;  /* 0x0000000000027941 */ /* 0x000fea0003800200 */
.L_x_41:
        /* <DEDUP_REMOVED lines=9> */
.L_x_40:
[----:B------:R-:W-:Y:S05]  /*3a10*/  BSYNC.RECONVERGENT B1 ;  /* 0x0000000000017941 */ /* 0x000fea0003800200 */
.L_x_39:
[----:B------:R-:W-:Y:S01]  /*3a20*/  VIADD R35, R35, 0x1 ;  /* 0x0000000123237836 */ /* 0x000fe20000000000 */
[----:B------:R-:W-:Y:S01]  /*3a30*/  ISETP.NE.AND P0, PT, R8, 0x1, PT ;  /* 0x000000010800780c */ /* 0x000fe20003f05270 */
[----:B------:R-:W-:Y:S01]  /*3a40*/  VIADD R12, R21, 0x1 ;  /* 0x00000001150c7836 */ /* 0x000fe20000000000 */
[----:B------:R-:W-:Y:S01]  /*3a50*/  ISETP.NE.AND P1, PT, R39, 0x1, PT ;  /* 0x000000012700780c */ /* 0x000fe20003f25270 */
[----:B------:R-:W-:Y:S01]  /*3a60*/  VIADD R13, R11, 0x1 ;  /* 0x000000010b0d7836 */ /* 0x000fe20000000000 */
[----:B------:R-:W-:Y:S02]  /*3a70*/  ISETP.NE.AND P2, PT, R35, RZ, PT ;  /* 0x000000ff2300720c */ /* 0x000fe40003f45270 */
[----:B------:R-:W-:-:S04]  /*3a80*/  IADD3 R9, P3, PT, R9, 0x7f4a7c15, RZ ;  /* 0x7f4a7c1509097810 */ /* 0x000fc80007f7e0ff */
[----:B------:R-:W-:-:S03]  /*3a90*/  IADD3.X R10, PT, PT, R10, -0x61c88647, RZ, P3, !PT ;  /* 0x9e3779b90a0a7810 */ /* 0x000fc60001ffe4ff */
[----:B------:R-:W-:Y:S02]  /*3aa0*/  @P0 IMAD.MOV R12, RZ, RZ, R21 ;  /* 0x000000ffff0c0224 */ /* 0x000fe400078e0215 */
[----:B------:R-:W-:Y:S02]  /*3ab0*/  @P1 IMAD.MOV R13, RZ, RZ, R11 ;  /* 0x000000ffff0d1224 */ /* 0x000fe400078e020b */
[----:B------:R-:W-:Y:S02]  /*3ac0*/  IMAD.MOV.U32 R21, RZ, RZ, R12 ;  /* 0x000000ffff157224 */ /* 0x000fe400078e000c */
[----:B------:R-:W-:Y:S01]  /*3ad0*/  IMAD.MOV.U32 R11, RZ, RZ, R13 ;  /* 0x000000ffff0b7224 */ /* 0x000fe200078e000d */
[----:B------:R-:W-:Y:S06]  /*3ae0*/  @P2 BRA `(.L_x_43) ;  /* 0xffffffd400f82947 */ /* 0x000fec000383ffff */
[----:B------:R-:W-:Y:S05]  /*3af0*/  BSYNC.RECONVERGENT B0 ;  /* 0x0000000000007941 */ /* 0x000fea0003800200 */
.L_x_20:
[----:B------:R-:W0:Y:S01]  /*3b00*/  LDCU.64 UR4, c[0x0][0x398] ;  /* 0x00007300ff0477ac */ /* 0x000e220008000a00 */
[----:B------:R-:W1:Y:S01]  /*3b10*/  LDC.64 R4, c[0x0][0x398] ;  /* 0x0000e600ff047b82 */ /* 0x000e620000000a00 */
[----:B0-----:R-:W-:-:S04]  /*3b20*/  LEA R8, P0, R27, UR4, 0x2 ;  /* 0x000000041b087c11 */ /* 0x001fc8000f8010ff */
[----:B------:R-:W-:Y:S02]  /*3b30*/  LEA.HI.X R9, R27, UR5, R34, 0x2, P0 ;  /* 0x000000051b097c11 */ /* 0x000fe400080f1422 */
[----:B------:R-:W-:Y:S01]  /*3b40*/  ISETP.NE.AND P0, PT, R28, 0xc, PT ;  /* 0x0000000c1c00780c */ /* 0x000fe20003f05270 */
[----:B-1----:R-:W-:Y:S01]  /*3b50*/  IMAD.WIDE R4, R26, 0x4, R4 ;  /* 0x000000041a047825 */ /* 0x002fe200078e0204 */
[----:B------:R-:W-:Y:S04]  /*3b60*/  BSSY.RECONVERGENT B7, `(.L_x_44) ;  /* 0x0000018000077945 */ /* 0x000fe80003800200 */
[----:B------:R0:W-:Y:S04]  /*3b70*/  REDG.E.ADD.STRONG.GPU desc[UR36][R4.64], R6 ;  /* 0x000000060400798e */ /* 0x0001e8000c12e124 */
[----:B------:R0:W-:Y:S03]  /*3b80*/  REDG.E.ADD.STRONG.GPU desc[UR36][R8.64], R7 ;  /* 0x000000070800798e */ /* 0x0001e6000c12e124 */
[----:B------:R-:W-:Y:S05]  /*3b90*/  @P0 BRA `(.L_x_45) ;  /* 0x0000000000500947 */ /* 0x000fea0003800000 */
[----:B------:R-:W-:Y:S01]  /*3ba0*/  ISETP.NE.U32.AND P0, PT, R22, RZ, PT ;  /* 0x000000ff1600720c */ /* 0x000fe20003f05070 */
[----:B------:R-:W-:Y:S03]  /*3bb0*/  BSSY.RECONVERGENT B6, `(.L_x_46) ;  /* 0x0000009000067945 */ /* 0x000fe60003800200 */
[----:B------:R-:W-:-:S13]  /*3bc0*/  ISETP.NE.AND.EX P0, PT, R25, RZ, PT, P0 ;  /* 0x000000ff1900720c */ /* 0x000fda0003f05300 */
[----:B------:R-:W-:Y:S05]  /*3bd0*/  @!P0 BRA `(.L_x_47) ;  /* 0x0000000000188947 */ /* 0x000fea0003800000 */
[----:B------:R-:W-:Y:S01]  /*3be0*/  MOV R0, 0x0 ;  /* 0x0000000000007802 */ /* 0x000fe20000000f00 */
[----:B0-----:R-:W-:Y:S02]  /*3bf0*/  IMAD.MOV.U32 R4, RZ, RZ, R22 ;  /* 0x000000ffff047224 */ /* 0x001fe400078e0016 */
[----:B------:R-:W-:Y:S01]  /*3c00*/  IMAD.MOV.U32 R5, RZ, RZ, R25 ;  /* 0x000000ffff057224 */ /* 0x000fe200078e0019 */
[----:B------:R0:W1:Y:S06]  /*3c10*/  LDC.64 R6, c[0x4][R0] ;  /* 0x0100000000067b82 */ /* 0x00006c0000000a00 */
[----:B------:R-:W-:-:S07]  /*3c20*/  LEPC R20, `(.L_x_47) ;  /* 0x000000001014794e */ /* 0x000fce0000000000 */
[----:B01----:R-:W-:Y:S05]  /*3c30*/  CALL.ABS.NOINC R6 ;  /* 0x0000000006007343 */ /* 0x003fea0003c00000 */
.L_x_47:
[----:B------:R-:W-:Y:S05]  /*3c40*/  BSYNC.RECONVERGENT B6 ;  /* 0x0000000000067941 */ /* 0x000fea0003800200 */
.L_x_46:
[----:B------:R-:W-:-:S04]  /*3c50*/  ISETP.NE.U32.AND P0, PT, R16, RZ, PT ;  /* 0x000000ff1000720c */ /* 0x000fc80003f05070 */
        /* <DEDUP_REMOVED lines=8> */
.L_x_45:
[----:B------:R-:W-:Y:S05]  /*3ce0*/  BSYNC.RECONVERGENT B7 ;  /* 0x0000000000077941 */ /* 0x000fea0003800200 */
.L_x_44:
[----:B------:R-:W-:-:S13]  /*3cf0*/  ISETP.NE.AND P0, PT, R24, 0xc, PT ;  /* 0x0000000c1800780c */ /* 0x000fda0003f05270 */
[----:B------:R-:W-:Y:S05]  /*3d00*/  @P0 EXIT ;  /* 0x000000000000094d */ /* 0x000fea0003800000 */
        /* <DEDUP_REMOVED lines=10> */
.L_x_49:
[----:B------:R-:W-:Y:S05]  /*3db0*/  BSYNC.RECONVERGENT B6 ;  /* 0x0000000000067941 */ /* 0x000fea0003800200 */
.L_x_48:
[----:B------:R-:W-:-:S04]  /*3dc0*/  ISETP.NE.U32.AND P0, PT, R18, RZ, PT ;  /* 0x000000ff1200720c */ /* 0x000fc80003f05070 */
[----:B------:R-:W-:-:S13]  /*3dd0*/  ISETP.NE.AND.EX P0, PT, R19, RZ, PT, P0 ;  /* 0x000000ff1300720c */ /* 0x000fda0003f05300 */
[----:B------:R-:W-:Y:S05]  /*3de0*/  @!P0 EXIT ;  /* 0x000000000000894d */ /* 0x000fea0003800000 */
[----:B------:R-:W-:Y:S01]  /*3df0*/  MOV R0, 0x0 ;  /* 0x0000000000007802 */ /* 0x000fe20000000f00 */
[----:B0-----:R-:W-:Y:S02]  /*3e00*/  IMAD.MOV.U32 R4, RZ, RZ, R18 ;  /* 0x000000ffff047224 */ /* 0x001fe400078e0012 */
[----:B------:R-:W-:Y:S01]  /*3e10*/  IMAD.MOV.U32 R5, RZ, RZ, R19 ;  /* 0x000000ffff057224 */ /* 0x000fe200078e0013 */
[----:B------:R0:W1:Y:S06]  /*3e20*/  LDC.64 R2, c[0x4][R0] ;  /* 0x0100000000027b82 */ /* 0x00006c0000000a00 */
[----:B------:R-:W-:-:S07]  /*3e30*/  LEPC R20, `(.L_x_50) ;  /* 0x000000001014794e */ /* 0x000fce0000000000 */
[----:B01----:R-:W-:Y:S05]  /*3e40*/  CALL.ABS.NOINC R2 ;  /* 0x0000000002007343 */ /* 0x003fea0003c00000 */
.L_x_50:
[----:B------:R-:W-:Y:S05]  /*3e50*/  EXIT ;  /* 0x000000000000794d */ /* 0x000fea0003800000 */
        .weak           $__internal_0_$__cuda_sm20_dsqrt_rn_f64_mediumpath_v1
        .type           $__internal_0_$__cuda_sm20_dsqrt_rn_f64_mediumpath_v1,@function
        .size           $__internal_0_$__cuda_sm20_dsqrt_rn_f64_mediumpath_v1,($__internal_1_$__cuda_sm3x_div_rn_noftz_f32_slowpath - $__internal_0_$__cuda_sm20_dsqrt_rn_f64_mediumpath_v1)
$__internal_0_$__cuda_sm20_dsqrt_rn_f64_mediumpath_v1:
[----:B------:R-:W-:Y:S01]  /*3e60*/  ISETP.GE.U32.AND P0, PT, R6, -0x3400000, PT ;  /* 0xfcc000000600780c */ /* 0x000fe20003f06070 */
[----:B------:R-:W-:Y:S01]  /*3e70*/  BSSY.RECONVERGENT B1, `(.L_x_51) ;  /* 0x0000024000017945 */ /* 0x000fe20003800200 */
[----:B------:R-:W-:-:S11]  /*3e80*/  IMAD.MOV.U32 R9, RZ, RZ, R17 ;  /* 0x000000ffff097224 */ /* 0x000fd600078e0011 */
[----:B------:R-:W-:Y:S05]  /*3e90*/  @!P0 BRA `(.L_x_52) ;  /* 0x0000000000208947 */ /* 0x000fea0003800000 */
[----:B------:R-:W-:-:S10]  /*3ea0*/  DFMA.RM R8, R12, R8, R10 ;  /* 0x000000080c08722b */ /* 0x000fd4000000400a */
[----:B------:R-:W-:-:S05]  /*3eb0*/  IADD3 R6, P0, PT, R8, 0x1, RZ ;  /* 0x0000000108067810 */ /* 0x000fca0007f1e0ff */
[----:B------:R-:W-:-:S06]  /*3ec0*/  IMAD.X R7, RZ, RZ, R9, P0 ;  /* 0x000000ffff077224 */ /* 0x000fcc00000e0609 */
[----:B------:R-:W-:-:S08]  /*3ed0*/  DFMA.RP R2, -R8, R6, R2 ;  /* 0x000000060802722b */ /* 0x000fd00000008102 */
[----:B------:R-:W-:-:S06]  /*3ee0*/  DSETP.GT.AND P0, PT, R2, RZ, PT ;  /* 0x000000ff0200722a */ /* 0x000fcc0003f04000 */
[----:B------:R-:W-:Y:S02]  /*3ef0*/  FSEL R6, R6, R8, P0 ;  /* 0x0000000806067208 */ /* 0x000fe40000000000 */
[----:B------:R-:W-:Y:S01]  /*3f00*/  FSEL R7, R7, R9, P0 ;  /* 0x0000000907077208 */ /* 0x000fe20000000000 */
[----:B------:R-:W-:Y:S06]  /*3f10*/  BRA `(.L_x_53) ;  /* 0x0000000000647947 */ /* 0x000fec0003800000 */
.L_x_52:
[----:B------:R-:W-:-:S14]  /*3f20*/  DSETP.NE.AND P0, PT, R2, RZ, PT ;  /* 0x000000ff0200722a */ /* 0x000fdc0003f05000 */
[----:B------:R-:W-:Y:S05]  /*3f30*/  @!P0 BRA `(.L_x_54) ;  /* 0x0000000000588947 */ /* 0x000fea0003800000 */
[----:B------:R-:W-:-:S13]  /*3f40*/  ISETP.GE.AND P0, PT, R3, RZ, PT ;  /* 0x000000ff0300720c */ /* 0x000fda0003f06270 */
[----:B------:R-:W-:Y:S02]  /*3f50*/  @!P0 IMAD.MOV.U32 R6, RZ, RZ, 0x0 ;  /* 0x00000000ff068424 */ /* 0x000fe400078e00ff */
[----:B------:R-:W-:Y:S01]  /*3f60*/  @!P0 IMAD.MOV.U32 R7, RZ, RZ, -0x80000 ;  /* 0xfff80000ff078424 */ /* 0x000fe200078e00ff */
[----:B------:R-:W-:Y:S06]  /*3f70*/  @!P0 BRA `(.L_x_53) ;  /* 0x00000000004c8947 */ /* 0x000fec0003800000 */
[----:B------:R-:W-:-:S13]  /*3f80*/  ISETP.GT.AND P0, PT, R3, 0x7fefffff, PT ;  /* 0x7fefffff0300780c */ /* 0x000fda0003f04270 */
[----:B------:R-:W-:Y:S05]  /*3f90*/  @P0 BRA `(.L_x_54) ;  /* 0x0000000000400947 */ /* 0x000fea0003800000 */
[----:B------:R-:W-:Y:S01]  /*3fa0*/  DMUL R2, R2, 8.11296384146066816958e+31 ;  /* 0x4690000002027828 */ /* 0x000fe20000000000 */
[----:B------:R-:W-:Y:S02]  /*3fb0*/  IMAD.MOV.U32 R6, RZ, RZ, RZ ;  /* 0x000000ffff067224 */ /* 0x000fe400078e00ff */
[----:B------:R-:W-:Y:S02]  /*3fc0*/  IMAD.MOV.U32 R10, RZ, RZ, 0x0 ;  /* 0x00000000ff0a7424 */ /* 0x000fe400078e00ff */
[----:B------:R-:W-:Y:S01]  /*3fd0*/  IMAD.MOV.U32 R11, RZ, RZ, 0x3fd80000 ;  /* 0x3fd80000ff0b7424 */ /* 0x000fe200078e00ff */
[----:B------:R-:W0:Y:S02]  /*3fe0*/  MUFU.RSQ64H R7, R3 ;  /* 0x0000000300077308 */ /* 0x000e240000001c00 */
[----:B0-----:R-:W-:-:S08]  /*3ff0*/  DMUL R8, R6, R6 ;  /* 0x0000000606087228 */ /* 0x001fd00000000000 */
[----:B------:R-:W-:-:S08]  /*4000*/  DFMA R8, R2, -R8, 1 ;  /* 0x3ff000000208742b */ /* 0x000fd00000000808 */
[----:B------:R-:W-:Y:S02]  /*4010*/  DFMA R10, R8, R10, 0.5 ;  /* 0x3fe00000080a742b */ /* 0x000fe4000000000a */
[----:B------:R-:W-:-:S08]  /*4020*/  DMUL R8, R6, R8 ;  /* 0x0000000806087228 */ /* 0x000fd00000000000 */
[----:B------:R-:W-:-:S08]  /*4030*/  DFMA R8, R10, R8, R6 ;  /* 0x000000080a08722b */ /* 0x000fd00000000006 */
[----:B------:R-:W-:Y:S02]  /*4040*/  DMUL R6, R2, R8 ;  /* 0x0000000802067228 */ /* 0x000fe40000000000 */
[----:B------:R-:W-:-:S06]  /*4050*/  VIADD R9, R9, 0xfff00000 ;  /* 0xfff0000009097836 */ /* 0x000fcc0000000000 */
[----:B------:R-:W-:-:S08]  /*4060*/  DFMA R10, R6, -R6, R2 ;  /* 0x80000006060a722b */ /* 0x000fd00000000002 */
[----:B------:R-:W-:-:S10]  /*4070*/  DFMA R6, R8, R10, R6 ;  /* 0x0000000a0806722b */ /* 0x000fd40000000006 */
[----:B------:R-:W-:Y:S01]  /*4080*/  VIADD R7, R7, 0xfcb00000 ;  /* 0xfcb0000007077836 */ /* 0x000fe20000000000 */
[----:B------:R-:W-:Y:S06]  /*4090*/  BRA `(.L_x_53) ;  /* 0x0000000000047947 */ /* 0x000fec0003800000 */
.L_x_54:
[----:B------:R-:W-:-:S11]  /*40a0*/  DADD R6, R2, R2 ;  /* 0x0000000002067229 */ /* 0x000fd60000000002 */
.L_x_53:
[----:B------:R-:W-:Y:S05]  /*40b0*/  BSYNC.RECONVERGENT B1 ;  /* 0x0000000000017941 */ /* 0x000fea0003800200 */
.L_x_51:
[----:B------:R-:W-:Y:S02]  /*40c0*/  IMAD.MOV.U32 R2, RZ, RZ, R0 ;  /* 0x000000ffff027224 */ /* 0x000fe400078e0000 */
[----:B------:R-:W-:Y:S02]  /*40d0*/  IMAD.MOV.U32 R3, RZ, RZ, 0x0 ;  /* 0x00000000ff037424 */ /* 0x000fe400078e00ff */
[----:B------:R-:W-:Y:S02]  /*40e0*/  IMAD.MOV.U32 R14, RZ, RZ, R6 ;  /* 0x000000ffff0e7224 */ /* 0x000fe400078e0006 */
[----:B------:R-:W-:Y:S01]  /*40f0*/  IMAD.MOV.U32 R15, RZ, RZ, R7 ;  /* 0x000000ffff0f7224 */ /* 0x000fe200078e0007 */
[----:B------:R-:W-:Y:S06]  /*4100*/  RET.REL.NODEC R2 `(_Z14play_all_pairsPK11AgentParamsiimPi) ;  /* 0xffffffbc02bc7950 */ /* 0x000fec0003c3ffff */
        .weak           $__internal_1_$__cuda_sm3x_div_rn_noftz_f32_slowpath
        .type           $__internal_1_$__cuda_sm3x_div_rn_noftz_f32_slowpath,@function
        .size           $__internal_1_$__cuda_sm3x_div_rn_noftz_f32_slowpath,(.L_x_106 - $__internal_1_$__cuda_sm3x_div_rn_noftz_f32_slowpath)
$__internal_1_$__cuda_sm3x_div_rn_noftz_f32_slowpath:
[----:B------:R-:W-:Y:S01]  /*4110*/  SHF.R.U32.HI R41, RZ, 0x17, R13 ;  /* 0x00000017ff297819 */ /* 0x000fe2000001160d */
[----:B------:R-:W-:Y:S01]  /*4120*/  BSSY.RECONVERGENT B3, `(.L_x_55) ;  /* 0x0000062000037945 */ /* 0x000fe20003800200 */
[----:B------:R-:W-:Y:S02]  /*4130*/  SHF.R.U32.HI R40, RZ, 0x17, R12 ;  /* 0x00000017ff287819 */ /* 0x000fe4000001160c */
[----:B------:R-:W-:Y:S02]  /*4140*/  LOP3.LUT R41, R41, 0xff, RZ, 0xc0, !PT ;  /* 0x000000ff29297812 */ /* 0x000fe400078ec0ff */
[----:B------:R-:W-:-:S03]  /*4150*/  LOP3.LUT R43, R40, 0xff, RZ, 0xc0, !PT ;  /* 0x000000ff282b7812 */ /* 0x000fc600078ec0ff */
[----:B------:R-:W-:Y:S02]  /*4160*/  VIADD R44, R41, 0xffffffff ;  /* 0xffffffff292c7836 */ /* 0x000fe40000000000 */
[----:B------:R-:W-:-:S03]  /*4170*/  VIADD R42, R43, 0xffffffff ;  /* 0xffffffff2b2a7836 */ /* 0x000fc60000000000 */
[----:B------:R-:W-:-:S04]  /*4180*/  ISETP.GT.U32.AND P0, PT, R44, 0xfd, PT ;  /* 0x000000fd2c00780c */ /* 0x000fc80003f04070 */
[----:B------:R-:W-:-:S13]  /*4190*/  ISETP.GT.U32.OR P0, PT, R42, 0xfd, P0 ;  /* 0x000000fd2a00780c */ /* 0x000fda0000704470 */
[----:B------:R-:W-:Y:S01]  /*41a0*/  @!P0 IMAD.MOV.U32 R40, RZ, RZ, RZ ;  /* 0x000000ffff288224 */ /* 0x000fe200078e00ff */
[----:B------:R-:W-:Y:S06]  /*41b0*/  @!P0 BRA `(.L_x_56) ;  /* 0x00000000005c8947 */ /* 0x000fec0003800000 */
[----:B------:R-:W-:Y:S02]  /*41c0*/  FSETP.GTU.FTZ.AND P0, PT, |R12|, +INF , PT ;  /* 0x7f8000000c00780b */ /* 0x000fe40003f1c200 */
[----:B------:R-:W-:-:S04]  /*41d0*/  FSETP.GTU.FTZ.AND P1, PT, |R13|, +INF , PT ;  /* 0x7f8000000d00780b */ /* 0x000fc80003f3c200 */
[----:B------:R-:W-:-:S13]  /*41e0*/  PLOP3.LUT P0, PT, P0, P1, PT, 0xf8, 0x8f ;  /* 0x00000000008f781c */ /* 0x000fda0000703f70 */
[----:B------:R-:W-:Y:S05]  /*41f0*/  @P0 BRA `(.L_x_57) ;  /* 0x00000004004c0947 */ /* 0x000fea0003800000 */
[----:B------:R-:W-:-:S13]  /*4200*/  LOP3.LUT P0, RZ, R13, 0x7fffffff, R12, 0xc8, !PT ;  /* 0x7fffffff0dff7812 */ /* 0x000fda000780c80c */
[----:B------:R-:W-:Y:S05]  /*4210*/  @!P0 BRA `(.L_x_58) ;  /* 0x00000004003c8947 */ /* 0x000fea0003800000 */
[C---:B------:R-:W-:Y:S02]  /*4220*/  FSETP.NEU.FTZ.AND P3, PT, |R12|.reuse, +INF , PT ;  /* 0x7f8000000c00780b */ /* 0x040fe40003f7d200 */
[----:B------:R-:W-:Y:S02]  /*4230*/  FSETP.NEU.FTZ.AND P1, PT, |R13|, +INF , PT ;  /* 0x7f8000000d00780b */ /* 0x000fe40003f3d200 */
[----:B------:R-:W-:-:S11]  /*4240*/  FSETP.NEU.FTZ.AND P0, PT, |R12|, +INF , PT ;  /* 0x7f8000000c00780b */ /* 0x000fd60003f1d200 */
[----:B------:R-:W-:Y:S05]  /*4250*/  @!P1 BRA !P3, `(.L_x_58) ;  /* 0x00000004002c9947 */ /* 0x000fea0005800000 */
[----:B------:R-:W-:-:S04]  /*4260*/  LOP3.LUT P3, RZ, R12, 0x7fffffff, RZ, 0xc0, !PT ;  /* 0x7fffffff0cff7812 */ /* 0x000fc8000786c0ff */
[----:B------:R-:W-:-:S13]  /*4270*/  PLOP3.LUT P1, PT, P1, P3, PT, 0x2f, 0xf2 ;  /* 0x0000000000f2781c */ /* 0x000fda0000f26577 */
[----:B------:R-:W-:Y:S05]  /*4280*/  @P1 BRA `(.L_x_59) ;  /* 0x0000000400181947 */ /* 0x000fea0003800000 */
[----:B------:R-:W-:-:S04]  /*4290*/  LOP3.LUT P1, RZ, R13, 0x7fffffff, RZ, 0xc0, !PT ;  /* 0x7fffffff0dff7812 */ /* 0x000fc8000782c0ff */
[----:B------:R-:W-:-:S13]  /*42a0*/  PLOP3.LUT P0, PT, P0, P1, PT, 0x2f, 0xf2 ;  /* 0x0000000000f2781c */ /* 0x000fda0000702577 */
[----:B------:R-:W-:Y:S05]  /*42b0*/  @P0 BRA `(.L_x_60) ;  /* 0x0000000400000947 */ /* 0x000fea0003800000 */
[----:B------:R-:W-:Y:S02]  /*42c0*/  ISETP.GE.AND P0, PT, R42, RZ, PT ;  /* 0x000000ff2a00720c */ /* 0x000fe40003f06270 */
[----:B------:R-:W-:-:S11]  /*42d0*/  ISETP.GE.AND P1, PT, R44, RZ, PT ;  /* 0x000000ff2c00720c */ /* 0x000fd60003f26270 */
[----:B------:R-:W-:Y:S02]  /*42e0*/  @P0 IMAD.MOV.U32 R40, RZ, RZ, RZ ;  /* 0x000000ffff280224 */ /* 0x000fe400078e00ff */
[----:B------:R-:W-:Y:S01]  /*42f0*/  @!P0 FFMA R12, R12, 1.84467440737095516160e+19, RZ ;  /* 0x5f8000000c0c8823 */ /* 0x000fe200000000ff */
[----:B------:R-:W-:Y:S02]  /*4300*/  @!P0 IMAD.MOV.U32 R40, RZ, RZ, -0x40 ;  /* 0xffffffc0ff288424 */ /* 0x000fe400078e00ff */
[----:B------:R-:W-:Y:S02]  /*4310*/  @!P1 FFMA R13, R13, 1.84467440737095516160e+19, RZ ;  /* 0x5f8000000d0d9823 */ /* 0x000fe400000000ff */
[----:B------:R-:W-:-:S07]  /*4320*/  @!P1 VIADD R40, R40, 0x40 ;  /* 0x0000004028289836 */ /* 0x000fce0000000000 */
.L_x_56:
[----:B------:R-:W-:Y:S01]  /*4330*/  LEA R42, R41, 0xc0800000, 0x17 ;  /* 0xc0800000292a7811 */ /* 0x000fe200078eb8ff */
[----:B------:R-:W-:Y:S04]  /*4340*/  BSSY.RECONVERGENT B4, `(.L_x_61) ;  /* 0x0000036000047945 */ /* 0x000fe80003800200 */
[----:B------:R-:W-:Y:S02]  /*4350*/  IMAD.IADD R42, R13, 0x1, -R42 ;  /* 0x000000010d2a7824 */ /* 0x000fe400078e0a2a */
[----:B------:R-:W-:Y:S02]  /*4360*/  VIADD R13, R43, 0xffffff81 ;  /* 0xffffff812b0d7836 */ /* 0x000fe40000000000 */
[----:B------:R-:W0:Y:S01]  /*4370*/  MUFU.RCP R44, R42 ;  /* 0x0000002a002c7308 */ /* 0x000e220000001000 */
[----:B------:R-:W-:Y:S01]  /*4380*/  FADD.FTZ R43, -R42, -RZ ;  /* 0x800000ff2a2b7221 */ /* 0x000fe20000010100 */
[C---:B------:R-:W-:Y:S01]  /*4390*/  IMAD R12, R13.reuse, -0x800000, R12 ;  /* 0xff8000000d0c7824 */ /* 0x040fe200078e020c */
[----:B------:R-:W-:-:S05]  /*43a0*/  IADD3 R41, PT, PT, R13, 0x7f, -R41 ;  /* 0x0000007f0d297810 */ /* 0x000fca0007ffe829 */
[----:B------:R-:W-:Y:S02]  /*43b0*/  IMAD.IADD R45, R41, 0x1, R40 ;  /* 0x00000001292d7824 */ /* 0x000fe400078e0228 */
[----:B0-----:R-:W-:-:S04]  /*43c0*/  FFMA R13, R44, R43, 1 ;  /* 0x3f8000002c0d7423 */ /* 0x001fc8000000002b */
[----:B------:R-:W-:-:S04]  /*43d0*/  FFMA R13, R44, R13, R44 ;  /* 0x0000000d2c0d7223 */ /* 0x000fc8000000002c */
[----:B------:R-:W-:-:S04]  /*43e0*/  FFMA R40, R12, R13, RZ ;  /* 0x0000000d0c287223 */ /* 0x000fc800000000ff */
[----:B------:R-:W-:-:S04]  /*43f0*/  FFMA R41, R43, R40, R12 ;  /* 0x000000282b297223 */ /* 0x000fc8000000000c */
[----:B------:R-:W-:-:S04]  /*4400*/  FFMA R44, R13, R41, R40 ;  /* 0x000000290d2c7223 */ /* 0x000fc80000000028 */
[----:B------:R-:W-:-:S04]  /*4410*/  FFMA R43, R43, R44, R12 ;  /* 0x0000002c2b2b7223 */ /* 0x000fc8000000000c */
[----:B------:R-:W-:-:S05]  /*4420*/  FFMA R12, R13, R43, R44 ;  /* 0x0000002b0d0c7223 */ /* 0x000fca000000002c */
[----:B------:R-:W-:-:S04]  /*4430*/  SHF.R.U32.HI R40, RZ, 0x17, R12 ;  /* 0x00000017ff287819 */ /* 0x000fc8000001160c */
[----:B------:R-:W-:-:S05]  /*4440*/  LOP3.LUT R40, R40, 0xff, RZ, 0xc0, !PT ;  /* 0x000000ff28287812 */ /* 0x000fca00078ec0ff */
[----:B------:R-:W-:-:S04]  /*4450*/  IMAD.IADD R40, R40, 0x1, R45 ;  /* 0x0000000128287824 */ /* 0x000fc800078e022d */
[----:B------:R-:W-:-:S05]  /*4460*/  VIADD R41, R40, 0xffffffff ;  /* 0xffffffff28297836 */ /* 0x000fca0000000000 */
[----:B------:R-:W-:-:S13]  /*4470*/  ISETP.GE.U32.AND P0, PT, R41, 0xfe, PT ;  /* 0x000000fe2900780c */ /* 0x000fda0003f06070 */
[----:B------:R-:W-:Y:S05]  /*4480*/  @!P0 BRA `(.L_x_62) ;  /* 0x0000000000808947 */ /* 0x000fea0003800000 */
[----:B------:R-:W-:-:S13]  /*4490*/  ISETP.GT.AND P0, PT, R40, 0xfe, PT ;  /* 0x000000fe2800780c */ /* 0x000fda0003f04270 */
[----:B------:R-:W-:Y:S05]  /*44a0*/  @P0 BRA `(.L_x_63) ;  /* 0x00000000006c0947 */ /* 0x000fea0003800000 */
[----:B------:R-:W-:-:S13]  /*44b0*/  ISETP.GE.AND P0, PT, R40, 0x1, PT ;  /* 0x000000012800780c */ /* 0x000fda0003f06270 */
[----:B------:R-:W-:Y:S05]  /*44c0*/  @P0 BRA `(.L_x_64) ;  /* 0x0000000000740947 */ /* 0x000fea0003800000 */
[----:B------:R-:W-:Y:S02]  /*44d0*/  ISETP.GE.AND P0, PT, R40, -0x18, PT ;  /* 0xffffffe82800780c */ /* 0x000fe40003f06270 */
[----:B------:R-:W-:-:S11]  /*44e0*/  LOP3.LUT R12, R12, 0x80000000, RZ, 0xc0, !PT ;  /* 0x800000000c0c7812 */ /* 0x000fd600078ec0ff */
[----:B------:R-:W-:Y:S05]  /*44f0*/  @!P0 BRA `(.L_x_64) ;  /* 0x0000000000688947 */ /* 0x000fea0003800000 */
[CCC-:B------:R-:W-:Y:S01]  /*4500*/  FFMA.RP R41, R13.reuse, R43.reuse, R44.reuse ;  /* 0x0000002b0d297223 */ /* 0x1c0fe2000000802c */
[CCC-:B------:R-:W-:Y:S01]  /*4510*/  FFMA.RM R42, R13.reuse, R43.reuse, R44.reuse ;  /* 0x0000002b0d2a7223 */ /* 0x1c0fe2000000402c */
[----:B------:R-:W-:Y:S01]  /*4520*/  FFMA.RZ R13, R13, R43, R44 ;  /* 0x0000002b0d0d7223 */ /* 0x000fe2000000c02c */
[C---:B------:R-:W-:Y:S02]  /*4530*/  ISETP.NE.AND P3, PT, R40.reuse, RZ, PT ;  /* 0x000000ff2800720c */ /* 0x040fe40003f65270 */
[C---:B------:R-:W-:Y:S02]  /*4540*/  ISETP.NE.AND P1, PT, R40.reuse, RZ, PT ;  /* 0x000000ff2800720c */ /* 0x040fe40003f25270 */
[----:B------:R-:W-:Y:S02]  /*4550*/  LOP3.LUT R13, R13, 0x7fffff, RZ, 0xc0, !PT ;  /* 0x007fffff0d0d7812 */ /* 0x000fe400078ec0ff */
[----:B------:R-:W-:Y:S01]  /*4560*/  FSETP.NEU.FTZ.AND P0, PT, R41, R42, PT ;  /* 0x0000002a2900720b */ /* 0x000fe20003f1d000 */
[----:B------:R-:W-:Y:S01]  /*4570*/  VIADD R42, R40, 0x20 ;  /* 0x00000020282a7836 */ /* 0x000fe20000000000 */
[----:B------:R-:W-:Y:S01]  /*4580*/  LOP3.LUT R13, R13, 0x800000, RZ, 0xfc, !PT ;  /* 0x008000000d0d7812 */ /* 0x000fe200078efcff */
[----:B------:R-:W-:-:S03]  /*4590*/  IMAD.MOV R40, RZ, RZ, -R40 ;  /* 0x000000ffff287224 */ /* 0x000fc600078e0a28 */
[----:B------:R-:W-:Y:S02]  /*45a0*/  SHF.L.U32 R42, R13, R42, RZ ;  /* 0x0000002a0d2a7219 */ /* 0x000fe400000006ff */
[----:B------:R-:W-:Y:S02]  /*45b0*/  SEL R40, R40, RZ, P3 ;  /* 0x000000ff28287207 */ /* 0x000fe40001800000 */
[----:B------:R-:W-:Y:S02]  /*45c0*/  ISETP.NE.AND P1, PT, R42, RZ, P1 ;  /* 0x000000ff2a00720c */ /* 0x000fe40000f25270 */
[----:B------:R-:W-:Y:S02]  /*45d0*/  SHF.R.U32.HI R40, RZ, R40, R13 ;  /* 0x00000028ff287219 */ /* 0x000fe4000001160d */
[----:B------:R-:W-:Y:S02]  /*45e0*/  PLOP3.LUT P0, PT, P0, P1, PT, 0xf8, 0x8f ;  /* 0x00000000008f781c */ /* 0x000fe40000703f70 */
[----:B------:R-:W-:-:S02]  /*45f0*/  SHF.R.U32.HI R42, RZ, 0x1, R40 ;  /* 0x00000001ff2a7819 */ /* 0x000fc40000011628 */
[----:B------:R-:W-:-:S04]  /*4600*/  SEL R13, RZ, 0x1, !P0 ;  /* 0x00000001ff0d7807 */ /* 0x000fc80004000000 */
[----:B------:R-:W-:-:S04]  /*4610*/  LOP3.LUT R13, R13, 0x1, R42, 0xf8, !PT ;  /* 0x000000010d0d7812 */ /* 0x000fc800078ef82a */
[----:B------:R-:W-:-:S05]  /*4620*/  LOP3.LUT R13, R13, R40, RZ, 0xc0, !PT ;  /* 0x000000280d0d7212 */ /* 0x000fca00078ec0ff */
[----:B------:R-:W-:-:S05]  /*4630*/  IMAD.IADD R13, R42, 0x1, R13 ;  /* 0x000000012a0d7824 */ /* 0x000fca00078e020d */
[----:B------:R-:W-:Y:S01]  /*4640*/  LOP3.LUT R12, R13, R12, RZ, 0xfc, !PT ;  /* 0x0000000c0d0c7212 */ /* 0x000fe200078efcff */
[----:B------:R-:W-:Y:S06]  /*4650*/  BRA `(.L_x_64) ;  /* 0x0000000000107947 */ /* 0x000fec0003800000 */
.L_x_63:
[----:B------:R-:W-:-:S04]  /*4660*/  LOP3.LUT R12, R12, 0x80000000, RZ, 0xc0, !PT ;  /* 0x800000000c0c7812 */ /* 0x000fc800078ec0ff */
[----:B------:R-:W-:Y:S01]  /*4670*/  LOP3.LUT R12, R12, 0x7f800000, RZ, 0xfc, !PT ;  /* 0x7f8000000c0c7812 */ /* 0x000fe200078efcff */
[----:B------:R-:W-:Y:S06]  /*4680*/  BRA `(.L_x_64) ;  /* 0x0000000000047947 */ /* 0x000fec0003800000 */
.L_x_62:
[----:B------:R-:W-:-:S07]  /*4690*/  IMAD R12, R45, 0x800000, R12 ;  /* 0x008000002d0c7824 */ /* 0x000fce00078e020c */
.L_x_64:
[----:B------:R-:W-:Y:S05]  /*46a0*/  BSYNC.RECONVERGENT B4 ;  /* 0x0000000000047941 */ /* 0x000fea0003800200 */
.L_x_61:
[----:B------:R-:W-:Y:S05]  /*46b0*/  BRA `(.L_x_65) ;  /* 0x0000000000207947 */ /* 0x000fea0003800000 */
.L_x_60:
[----:B------:R-:W-:-:S04]  /*46c0*/  LOP3.LUT R12, R13, 0x80000000, R12, 0x48, !PT ;  /* 0x800000000d0c7812 */ /* 0x000fc800078e480c */
[----:B------:R-:W-:Y:S01]  /*46d0*/  LOP3.LUT R12, R12, 0x7f800000, RZ, 0xfc, !PT ;  /* 0x7f8000000c0c7812 */ /* 0x000fe200078efcff */
[----:B------:R-:W-:Y:S06]  /*46e0*/  BRA `(.L_x_65) ;  /* 0x0000000000147947 */ /* 0x000fec0003800000 */
.L_x_59:
[----:B------:R-:W-:Y:S01]  /*46f0*/  LOP3.LUT R12, R13, 0x80000000, R12, 0x48, !PT ;  /* 0x800000000d0c7812 */ /* 0x000fe200078e480c */
[----:B------:R-:W-:Y:S06]  /*4700*/  BRA `(.L_x_65) ;  /* 0x00000000000c7947 */ /* 0x000fec0003800000 */
.L_x_58:
[----:B------:R-:W0:Y:S01]  /*4710*/  MUFU.RSQ R12, -QNAN ;  /* 0xffc00000000c7908 */ /* 0x000e220000001400 */
[----:B------:R-:W-:Y:S05]  /*4720*/  BRA `(.L_x_65) ;  /* 0x0000000000047947 */ /* 0x000fea0003800000 */
.L_x_57:
[----:B------:R-:W-:-:S07]  /*4730*/  FADD.FTZ R12, R12, R13 ;  /* 0x0000000d0c0c7221 */ /* 0x000fce0000010000 */
.L_x_65:
[----:B------:R-:W-:Y:S05]  /*4740*/  BSYNC.RECONVERGENT B3 ;  /* 0x0000000000037941 */ /* 0x000fea0003800200 */
.L_x_55:
[----:B0-----:R-:W-:Y:S02]  /*4750*/  IMAD.MOV.U32 R40, RZ, RZ, R12 ;  /* 0x000000ffff287224 */ /* 0x001fe400078e000c */
[----:B------:R-:W-:Y:S02]  /*4760*/  IMAD.MOV.U32 R12, RZ, RZ, R36 ;  /* 0x000000ffff0c7224 */ /* 0x000fe400078e0024 */
[----:B------:R-:W-:-:S04]  /*4770*/  IMAD.MOV.U32 R13, RZ, RZ, 0x0 ;  /* 0x00000000ff0d7424 */ /* 0x000fc800078e00ff */
[----:B------:R-:W-:Y:S05]  /*4780*/  RET.REL.NODEC R12 `(_Z14play_all_pairsPK11AgentParamsiimPi) ;  /* 0xffffffb80c1c7950 */ /* 0x000fea0003c3ffff */
.L_x_66:
[----:B------:R-:W-:-:S00]  /*4790*/  BRA `(.L_x_66) ;  /* 0xfffffffc00fc7947 */ /* 0x000fc0000383ffff */
[----:B------:R-:W-:-:S00]  /*47a0*/  NOP ;  /* 0x0000000000007918 */ /* 0x000fc00000000000 */
        /* <DEDUP_REMOVED lines=13> */
.L_x_106:


//--------------------- .nv.shared.reserved.0     --------------------------
	.section	.nv.shared.reserved.0,"aw",@nobits
	.weak		__nv_reservedSMEM_offset_0_alias
	.size		__nv_reservedSMEM_offset_0_alias, 0, 64
	.other		__nv_reservedSMEM_offset_0_alias,@"STO_CUDA_RESERVED_SHARED STV_DEFAULT"
__nv_reservedSMEM_offset_0_alias:
	.zero		0
	.zero		64


//--------------------- .nv.constant0._Z14play_all_pairsPK11AgentParamsiimPi --------------------------
	.section	.nv.constant0._Z14play_all_pairsPK11AgentParamsiimPi,"a",@progbits
	.sectionflags	@""
	.align	4
.nv.constant0._Z14play_all_pairsPK11AgentParamsiimPi:
	.zero		928


//--------------------- SYMBOLS --------------------------

	.type		.nv.reservedSmem.offset0,@object
	.size		.nv.reservedSmem.offset0,0x4
	.type		free,@function
	.type		malloc,@function
